//
// Generated by NVIDIA NVVM Compiler
//
// Compiler Build ID: CL-36424714
// Cuda compilation tools, release 13.0, V13.0.88
// Based on NVVM 20.0.0
//

.version 9.0
.target sm_100
.address_size 64

	// .globl	FFT512_device
// _ZZ13FFT512_deviceE4smem has been demoted
// _ZZ14IFFT512_deviceE4smem has been demoted

.visible .entry FFT512_device(
	.param .u64 .ptr .align 1 FFT512_device_param_0
)
{
	.reg .b32 	%r<19>;
	.reg .b32 	%f<43>;
	.reg .b64 	%rd<5>;
	.reg .b64 	%fd<361>;
	// demoted variable
	.shared .align 8 .b8 _ZZ13FFT512_deviceE4smem[4608];
	ld.param.u64 	%rd1, [FFT512_device_param_0];
	cvta.to.global.u64 	%rd2, %rd1;
	mov.u32 	%r1, %tid.x;
	shr.u32 	%r2, %r1, 3;
	and.b32  	%r3, %r1, 7;
	mov.u32 	%r4, %ctaid.y;
	mov.u32 	%r5, %nctaid.x;
	mov.u32 	%r6, %ctaid.x;
	mad.lo.s32 	%r7, %r4, %r5, %r6;
	shl.b32 	%r8, %r7, 9;
	add.s32 	%r9, %r8, %r1;
	mul.wide.u32 	%rd3, %r9, 16;
	add.s64 	%rd4, %rd2, %rd3;
	ld.global.v2.f64 	{%fd1, %fd2}, [%rd4];
	ld.global.v2.f64 	{%fd3, %fd4}, [%rd4+1024];
	ld.global.v2.f64 	{%fd5, %fd6}, [%rd4+2048];
	ld.global.v2.f64 	{%fd7, %fd8}, [%rd4+3072];
	ld.global.v2.f64 	{%fd9, %fd10}, [%rd4+4096];
	ld.global.v2.f64 	{%fd11, %fd12}, [%rd4+5120];
	ld.global.v2.f64 	{%fd13, %fd14}, [%rd4+6144];
	ld.global.v2.f64 	{%fd15, %fd16}, [%rd4+7168];
	add.f64 	%fd17, %fd1, %fd9;
	add.f64 	%fd18, %fd2, %fd10;
	sub.f64 	%fd19, %fd1, %fd9;
	sub.f64 	%fd20, %fd2, %fd10;
	add.f64 	%fd21, %fd3, %fd11;
	add.f64 	%fd22, %fd4, %fd12;
	sub.f64 	%fd23, %fd3, %fd11;
	sub.f64 	%fd24, %fd4, %fd12;
	add.f64 	%fd25, %fd5, %fd13;
	add.f64 	%fd26, %fd6, %fd14;
	sub.f64 	%fd27, %fd5, %fd13;
	sub.f64 	%fd28, %fd6, %fd14;
	add.f64 	%fd29, %fd7, %fd15;
	add.f64 	%fd30, %fd8, %fd16;
	sub.f64 	%fd31, %fd7, %fd15;
	sub.f64 	%fd32, %fd8, %fd16;
	add.f64 	%fd33, %fd23, %fd24;
	sub.f64 	%fd34, %fd24, %fd23;
	mul.f64 	%fd35, %fd33, 0d3FE6A09E667F3BCD;
	mul.f64 	%fd36, %fd34, 0d3FE6A09E667F3BCD;
	fma.rn.f64 	%fd37, %fd27, 0d0000000000000000, %fd28;
	mul.f64 	%fd38, %fd28, 0d0000000000000000;
	sub.f64 	%fd39, %fd38, %fd27;
	sub.f64 	%fd40, %fd32, %fd31;
	neg.f64 	%fd41, %fd32;
	sub.f64 	%fd42, %fd41, %fd31;
	mul.f64 	%fd43, %fd40, 0d3FE6A09E667F3BCD;
	mul.f64 	%fd44, %fd42, 0d3FE6A09E667F3BCD;
	add.f64 	%fd45, %fd17, %fd25;
	add.f64 	%fd46, %fd18, %fd26;
	sub.f64 	%fd47, %fd17, %fd25;
	sub.f64 	%fd48, %fd18, %fd26;
	add.f64 	%fd49, %fd21, %fd29;
	add.f64 	%fd50, %fd22, %fd30;
	sub.f64 	%fd51, %fd21, %fd29;
	sub.f64 	%fd52, %fd22, %fd30;
	fma.rn.f64 	%fd53, %fd51, 0d0000000000000000, %fd52;
	mul.f64 	%fd54, %fd52, 0d0000000000000000;
	sub.f64 	%fd55, %fd54, %fd51;
	add.f64 	%fd56, %fd45, %fd49;
	add.f64 	%fd57, %fd46, %fd50;
	sub.f64 	%fd58, %fd45, %fd49;
	sub.f64 	%fd59, %fd46, %fd50;
	add.f64 	%fd60, %fd47, %fd53;
	add.f64 	%fd61, %fd48, %fd55;
	sub.f64 	%fd62, %fd47, %fd53;
	sub.f64 	%fd63, %fd48, %fd55;
	add.f64 	%fd64, %fd19, %fd37;
	add.f64 	%fd65, %fd20, %fd39;
	sub.f64 	%fd66, %fd19, %fd37;
	sub.f64 	%fd67, %fd20, %fd39;
	add.f64 	%fd68, %fd35, %fd43;
	add.f64 	%fd69, %fd36, %fd44;
	sub.f64 	%fd70, %fd35, %fd43;
	sub.f64 	%fd71, %fd36, %fd44;
	fma.rn.f64 	%fd72, %fd70, 0d0000000000000000, %fd71;
	mul.f64 	%fd73, %fd71, 0d0000000000000000;
	sub.f64 	%fd74, %fd73, %fd70;
	add.f64 	%fd75, %fd64, %fd68;
	add.f64 	%fd76, %fd65, %fd69;
	sub.f64 	%fd77, %fd64, %fd68;
	sub.f64 	%fd78, %fd65, %fd69;
	add.f64 	%fd79, %fd66, %fd72;
	add.f64 	%fd80, %fd67, %fd74;
	sub.f64 	%fd81, %fd66, %fd72;
	sub.f64 	%fd82, %fd67, %fd74;
	cvt.rn.f64.u32 	%fd83, %r1;
	mul.f64 	%fd84, %fd83, 0dBFA921FB54442D18;
	cvt.rn.f32.f64 	%f1, %fd84;
	cos.approx.f32 	%f2, %f1;
	cvt.f64.f32 	%fd85, %f2;
	sin.approx.f32 	%f3, %f1;
	cvt.f64.f32 	%fd86, %f3;
	mul.f64 	%fd87, %fd58, %fd85;
	mul.f64 	%fd88, %fd59, %fd86;
	sub.f64 	%fd89, %fd87, %fd88;
	mul.f64 	%fd90, %fd58, %fd86;
	fma.rn.f64 	%fd91, %fd59, %fd85, %fd90;
	mul.f64 	%fd92, %fd83, 0dBF9921FB54442D18;
	cvt.rn.f32.f64 	%f4, %fd92;
	cos.approx.f32 	%f5, %f4;
	cvt.f64.f32 	%fd93, %f5;
	sin.approx.f32 	%f6, %f4;
	cvt.f64.f32 	%fd94, %f6;
	mul.f64 	%fd95, %fd60, %fd93;
	mul.f64 	%fd96, %fd61, %fd94;
	sub.f64 	%fd97, %fd95, %fd96;
	mul.f64 	%fd98, %fd60, %fd94;
	fma.rn.f64 	%fd99, %fd61, %fd93, %fd98;
	mul.f64 	%fd100, %fd83, 0dBFB2D97C7F3321D2;
	cvt.rn.f32.f64 	%f7, %fd100;
	cos.approx.f32 	%f8, %f7;
	cvt.f64.f32 	%fd101, %f8;
	sin.approx.f32 	%f9, %f7;
	cvt.f64.f32 	%fd102, %f9;
	mul.f64 	%fd103, %fd62, %fd101;
	mul.f64 	%fd104, %fd63, %fd102;
	sub.f64 	%fd105, %fd103, %fd104;
	mul.f64 	%fd106, %fd62, %fd102;
	fma.rn.f64 	%fd107, %fd63, %fd101, %fd106;
	mul.f64 	%fd108, %fd83, 0dBF8921FB54442D18;
	cvt.rn.f32.f64 	%f10, %fd108;
	cos.approx.f32 	%f11, %f10;
	cvt.f64.f32 	%fd109, %f11;
	sin.approx.f32 	%f12, %f10;
	cvt.f64.f32 	%fd110, %f12;
	mul.f64 	%fd111, %fd75, %fd109;
	mul.f64 	%fd112, %fd76, %fd110;
	sub.f64 	%fd113, %fd111, %fd112;
	mul.f64 	%fd114, %fd75, %fd110;
	fma.rn.f64 	%fd115, %fd76, %fd109, %fd114;
	mul.f64 	%fd116, %fd83, 0dBFAF6A7A2955385E;
	cvt.rn.f32.f64 	%f13, %fd116;
	cos.approx.f32 	%f14, %f13;
	cvt.f64.f32 	%fd117, %f14;
	sin.approx.f32 	%f15, %f13;
	cvt.f64.f32 	%fd118, %f15;
	mul.f64 	%fd119, %fd77, %fd117;
	mul.f64 	%fd120, %fd78, %fd118;
	sub.f64 	%fd121, %fd119, %fd120;
	mul.f64 	%fd122, %fd77, %fd118;
	fma.rn.f64 	%fd123, %fd78, %fd117, %fd122;
	mul.f64 	%fd124, %fd83, 0dBFA2D97C7F3321D2;
	cvt.rn.f32.f64 	%f16, %fd124;
	cos.approx.f32 	%f17, %f16;
	cvt.f64.f32 	%fd125, %f17;
	sin.approx.f32 	%f18, %f16;
	cvt.f64.f32 	%fd126, %f18;
	mul.f64 	%fd127, %fd79, %fd125;
	mul.f64 	%fd128, %fd80, %fd126;
	sub.f64 	%fd129, %fd127, %fd128;
	mul.f64 	%fd130, %fd79, %fd126;
	fma.rn.f64 	%fd131, %fd80, %fd125, %fd130;
	mul.f64 	%fd132, %fd83, 0dBFB5FDBBE9BBA775;
	cvt.rn.f32.f64 	%f19, %fd132;
	cos.approx.f32 	%f20, %f19;
	cvt.f64.f32 	%fd133, %f20;
	sin.approx.f32 	%f21, %f19;
	cvt.f64.f32 	%fd134, %f21;
	mul.f64 	%fd135, %fd81, %fd133;
	mul.f64 	%fd136, %fd82, %fd134;
	sub.f64 	%fd137, %fd135, %fd136;
	mul.f64 	%fd138, %fd81, %fd134;
	fma.rn.f64 	%fd139, %fd82, %fd133, %fd138;
	shl.b32 	%r10, %r1, 3;
	mov.u32 	%r11, _ZZ13FFT512_deviceE4smem;
	add.s32 	%r12, %r11, %r10;
	mad.lo.s32 	%r13, %r3, 66, %r2;
	shl.b32 	%r14, %r13, 3;
	add.s32 	%r15, %r11, %r14;
	st.shared.f64 	[%r12], %fd56;
	st.shared.f64 	[%r12+528], %fd113;
	st.shared.f64 	[%r12+1056], %fd97;
	st.shared.f64 	[%r12+1584], %fd129;
	st.shared.f64 	[%r12+2112], %fd89;
	st.shared.f64 	[%r12+2640], %fd121;
	st.shared.f64 	[%r12+3168], %fd105;
	st.shared.f64 	[%r12+3696], %fd137;
	bar.sync 	0;
	ld.shared.f64 	%fd140, [%r15];
	ld.shared.f64 	%fd141, [%r15+64];
	ld.shared.f64 	%fd142, [%r15+128];
	ld.shared.f64 	%fd143, [%r15+192];
	ld.shared.f64 	%fd144, [%r15+256];
	ld.shared.f64 	%fd145, [%r15+320];
	ld.shared.f64 	%fd146, [%r15+384];
	ld.shared.f64 	%fd147, [%r15+448];
	bar.sync 	0;
	st.shared.f64 	[%r12], %fd57;
	st.shared.f64 	[%r12+528], %fd115;
	st.shared.f64 	[%r12+1056], %fd99;
	st.shared.f64 	[%r12+1584], %fd131;
	st.shared.f64 	[%r12+2112], %fd91;
	st.shared.f64 	[%r12+2640], %fd123;
	st.shared.f64 	[%r12+3168], %fd107;
	st.shared.f64 	[%r12+3696], %fd139;
	bar.sync 	0;
	ld.shared.f64 	%fd148, [%r15];
	ld.shared.f64 	%fd149, [%r15+64];
	ld.shared.f64 	%fd150, [%r15+128];
	ld.shared.f64 	%fd151, [%r15+192];
	ld.shared.f64 	%fd152, [%r15+256];
	ld.shared.f64 	%fd153, [%r15+320];
	ld.shared.f64 	%fd154, [%r15+384];
	ld.shared.f64 	%fd155, [%r15+448];
	bar.sync 	0;
	add.f64 	%fd156, %fd140, %fd144;
	add.f64 	%fd157, %fd148, %fd152;
	sub.f64 	%fd158, %fd140, %fd144;
	sub.f64 	%fd159, %fd148, %fd152;
	add.f64 	%fd160, %fd141, %fd145;
	add.f64 	%fd161, %fd149, %fd153;
	sub.f64 	%fd162, %fd141, %fd145;
	sub.f64 	%fd163, %fd149, %fd153;
	add.f64 	%fd164, %fd142, %fd146;
	add.f64 	%fd165, %fd150, %fd154;
	sub.f64 	%fd166, %fd142, %fd146;
	sub.f64 	%fd167, %fd150, %fd154;
	add.f64 	%fd168, %fd143, %fd147;
	add.f64 	%fd169, %fd151, %fd155;
	sub.f64 	%fd170, %fd143, %fd147;
	sub.f64 	%fd171, %fd151, %fd155;
	add.f64 	%fd172, %fd162, %fd163;
	sub.f64 	%fd173, %fd163, %fd162;
	mul.f64 	%fd174, %fd172, 0d3FE6A09E667F3BCD;
	mul.f64 	%fd175, %fd173, 0d3FE6A09E667F3BCD;
	fma.rn.f64 	%fd176, %fd166, 0d0000000000000000, %fd167;
	mul.f64 	%fd177, %fd167, 0d0000000000000000;
	sub.f64 	%fd178, %fd177, %fd166;
	sub.f64 	%fd179, %fd171, %fd170;
	neg.f64 	%fd180, %fd171;
	sub.f64 	%fd181, %fd180, %fd170;
	mul.f64 	%fd182, %fd179, 0d3FE6A09E667F3BCD;
	mul.f64 	%fd183, %fd181, 0d3FE6A09E667F3BCD;
	add.f64 	%fd184, %fd156, %fd164;
	add.f64 	%fd185, %fd157, %fd165;
	sub.f64 	%fd186, %fd156, %fd164;
	sub.f64 	%fd187, %fd157, %fd165;
	add.f64 	%fd188, %fd160, %fd168;
	add.f64 	%fd189, %fd161, %fd169;
	sub.f64 	%fd190, %fd160, %fd168;
	sub.f64 	%fd191, %fd161, %fd169;
	fma.rn.f64 	%fd192, %fd190, 0d0000000000000000, %fd191;
	mul.f64 	%fd193, %fd191, 0d0000000000000000;
	sub.f64 	%fd194, %fd193, %fd190;
	add.f64 	%fd195, %fd184, %fd188;
	add.f64 	%fd196, %fd185, %fd189;
	sub.f64 	%fd197, %fd184, %fd188;
	sub.f64 	%fd198, %fd185, %fd189;
	add.f64 	%fd199, %fd186, %fd192;
	add.f64 	%fd200, %fd187, %fd194;
	sub.f64 	%fd201, %fd186, %fd192;
	sub.f64 	%fd202, %fd187, %fd194;
	add.f64 	%fd203, %fd158, %fd176;
	add.f64 	%fd204, %fd159, %fd178;
	sub.f64 	%fd205, %fd158, %fd176;
	sub.f64 	%fd206, %fd159, %fd178;
	add.f64 	%fd207, %fd174, %fd182;
	add.f64 	%fd208, %fd175, %fd183;
	sub.f64 	%fd209, %fd174, %fd182;
	sub.f64 	%fd210, %fd175, %fd183;
	fma.rn.f64 	%fd211, %fd209, 0d0000000000000000, %fd210;
	mul.f64 	%fd212, %fd210, 0d0000000000000000;
	sub.f64 	%fd213, %fd212, %fd209;
	add.f64 	%fd214, %fd203, %fd207;
	add.f64 	%fd215, %fd204, %fd208;
	sub.f64 	%fd216, %fd203, %fd207;
	sub.f64 	%fd217, %fd204, %fd208;
	add.f64 	%fd218, %fd205, %fd211;
	add.f64 	%fd219, %fd206, %fd213;
	sub.f64 	%fd220, %fd205, %fd211;
	sub.f64 	%fd221, %fd206, %fd213;
	cvt.rn.f64.u32 	%fd222, %r2;
	mul.f64 	%fd223, %fd222, 0dBFD921FB54442D18;
	cvt.rn.f32.f64 	%f22, %fd223;
	cos.approx.f32 	%f23, %f22;
	cvt.f64.f32 	%fd224, %f23;
	sin.approx.f32 	%f24, %f22;
	cvt.f64.f32 	%fd225, %f24;
	mul.f64 	%fd226, %fd197, %fd224;
	mul.f64 	%fd227, %fd198, %fd225;
	sub.f64 	%fd228, %fd226, %fd227;
	mul.f64 	%fd229, %fd197, %fd225;
	fma.rn.f64 	%fd230, %fd198, %fd224, %fd229;
	mul.f64 	%fd231, %fd222, 0dBFC921FB54442D18;
	cvt.rn.f32.f64 	%f25, %fd231;
	cos.approx.f32 	%f26, %f25;
	cvt.f64.f32 	%fd232, %f26;
	sin.approx.f32 	%f27, %f25;
	cvt.f64.f32 	%fd233, %f27;
	mul.f64 	%fd234, %fd199, %fd232;
	mul.f64 	%fd235, %fd200, %fd233;
	sub.f64 	%fd236, %fd234, %fd235;
	mul.f64 	%fd237, %fd199, %fd233;
	fma.rn.f64 	%fd238, %fd200, %fd232, %fd237;
	mul.f64 	%fd239, %fd222, 0dBFE2D97C7F3321D2;
	cvt.rn.f32.f64 	%f28, %fd239;
	cos.approx.f32 	%f29, %f28;
	cvt.f64.f32 	%fd240, %f29;
	sin.approx.f32 	%f30, %f28;
	cvt.f64.f32 	%fd241, %f30;
	mul.f64 	%fd242, %fd201, %fd240;
	mul.f64 	%fd243, %fd202, %fd241;
	sub.f64 	%fd244, %fd242, %fd243;
	mul.f64 	%fd245, %fd201, %fd241;
	fma.rn.f64 	%fd246, %fd202, %fd240, %fd245;
	mul.f64 	%fd247, %fd222, 0dBFB921FB54442D18;
	cvt.rn.f32.f64 	%f31, %fd247;
	cos.approx.f32 	%f32, %f31;
	cvt.f64.f32 	%fd248, %f32;
	sin.approx.f32 	%f33, %f31;
	cvt.f64.f32 	%fd249, %f33;
	mul.f64 	%fd250, %fd214, %fd248;
	mul.f64 	%fd251, %fd215, %fd249;
	sub.f64 	%fd252, %fd250, %fd251;
	mul.f64 	%fd253, %fd214, %fd249;
	fma.rn.f64 	%fd254, %fd215, %fd248, %fd253;
	mul.f64 	%fd255, %fd222, 0dBFDF6A7A2955385E;
	cvt.rn.f32.f64 	%f34, %fd255;
	cos.approx.f32 	%f35, %f34;
	cvt.f64.f32 	%fd256, %f35;
	sin.approx.f32 	%f36, %f34;
	cvt.f64.f32 	%fd257, %f36;
	mul.f64 	%fd258, %fd216, %fd256;
	mul.f64 	%fd259, %fd217, %fd257;
	sub.f64 	%fd260, %fd258, %fd259;
	mul.f64 	%fd261, %fd216, %fd257;
	fma.rn.f64 	%fd262, %fd217, %fd256, %fd261;
	mul.f64 	%fd263, %fd222, 0dBFD2D97C7F3321D2;
	cvt.rn.f32.f64 	%f37, %fd263;
	cos.approx.f32 	%f38, %f37;
	cvt.f64.f32 	%fd264, %f38;
	sin.approx.f32 	%f39, %f37;
	cvt.f64.f32 	%fd265, %f39;
	mul.f64 	%fd266, %fd218, %fd264;
	mul.f64 	%fd267, %fd219, %fd265;
	sub.f64 	%fd268, %fd266, %fd267;
	mul.f64 	%fd269, %fd218, %fd265;
	fma.rn.f64 	%fd270, %fd219, %fd264, %fd269;
	mul.f64 	%fd271, %fd222, 0dBFE5FDBBE9BBA775;
	cvt.rn.f32.f64 	%f40, %fd271;
	cos.approx.f32 	%f41, %f40;
	cvt.f64.f32 	%fd272, %f41;
	sin.approx.f32 	%f42, %f40;
	cvt.f64.f32 	%fd273, %f42;
	mul.f64 	%fd274, %fd220, %fd272;
	mul.f64 	%fd275, %fd221, %fd273;
	sub.f64 	%fd276, %fd274, %fd275;
	mul.f64 	%fd277, %fd220, %fd273;
	fma.rn.f64 	%fd278, %fd221, %fd272, %fd277;
	shl.b32 	%r16, %r1, 6;
	and.b32  	%r17, %r16, 65024;
	add.s32 	%r18, %r12, %r17;
	st.shared.f64 	[%r12], %fd195;
	st.shared.f64 	[%r12+576], %fd252;
	st.shared.f64 	[%r12+1152], %fd236;
	st.shared.f64 	[%r12+1728], %fd268;
	st.shared.f64 	[%r12+2304], %fd228;
	st.shared.f64 	[%r12+2880], %fd260;
	st.shared.f64 	[%r12+3456], %fd244;
	st.shared.f64 	[%r12+4032], %fd276;
	bar.sync 	0;
	ld.shared.f64 	%fd279, [%r18];
	ld.shared.f64 	%fd280, [%r18+64];
	ld.shared.f64 	%fd281, [%r18+128];
	ld.shared.f64 	%fd282, [%r18+192];
	ld.shared.f64 	%fd283, [%r18+256];
	ld.shared.f64 	%fd284, [%r18+320];
	ld.shared.f64 	%fd285, [%r18+384];
	ld.shared.f64 	%fd286, [%r18+448];
	bar.sync 	0;
	st.shared.f64 	[%r12], %fd196;
	st.shared.f64 	[%r12+576], %fd254;
	st.shared.f64 	[%r12+1152], %fd238;
	st.shared.f64 	[%r12+1728], %fd270;
	st.shared.f64 	[%r12+2304], %fd230;
	st.shared.f64 	[%r12+2880], %fd262;
	st.shared.f64 	[%r12+3456], %fd246;
	st.shared.f64 	[%r12+4032], %fd278;
	bar.sync 	0;
	ld.shared.f64 	%fd287, [%r18];
	ld.shared.f64 	%fd288, [%r18+64];
	ld.shared.f64 	%fd289, [%r18+128];
	ld.shared.f64 	%fd290, [%r18+192];
	ld.shared.f64 	%fd291, [%r18+256];
	ld.shared.f64 	%fd292, [%r18+320];
	ld.shared.f64 	%fd293, [%r18+384];
	ld.shared.f64 	%fd294, [%r18+448];
	add.f64 	%fd295, %fd279, %fd283;
	add.f64 	%fd296, %fd287, %fd291;
	sub.f64 	%fd297, %fd279, %fd283;
	sub.f64 	%fd298, %fd287, %fd291;
	add.f64 	%fd299, %fd280, %fd284;
	add.f64 	%fd300, %fd288, %fd292;
	sub.f64 	%fd301, %fd280, %fd284;
	sub.f64 	%fd302, %fd288, %fd292;
	add.f64 	%fd303, %fd281, %fd285;
	add.f64 	%fd304, %fd289, %fd293;
	sub.f64 	%fd305, %fd281, %fd285;
	sub.f64 	%fd306, %fd289, %fd293;
	add.f64 	%fd307, %fd282, %fd286;
	add.f64 	%fd308, %fd290, %fd294;
	sub.f64 	%fd309, %fd282, %fd286;
	sub.f64 	%fd310, %fd290, %fd294;
	add.f64 	%fd311, %fd301, %fd302;
	sub.f64 	%fd312, %fd302, %fd301;
	mul.f64 	%fd313, %fd311, 0d3FE6A09E667F3BCD;
	mul.f64 	%fd314, %fd312, 0d3FE6A09E667F3BCD;
	fma.rn.f64 	%fd315, %fd305, 0d0000000000000000, %fd306;
	mul.f64 	%fd316, %fd306, 0d0000000000000000;
	sub.f64 	%fd317, %fd316, %fd305;
	sub.f64 	%fd318, %fd310, %fd309;
	neg.f64 	%fd319, %fd310;
	sub.f64 	%fd320, %fd319, %fd309;
	mul.f64 	%fd321, %fd318, 0d3FE6A09E667F3BCD;
	mul.f64 	%fd322, %fd320, 0d3FE6A09E667F3BCD;
	add.f64 	%fd323, %fd295, %fd303;
	add.f64 	%fd324, %fd296, %fd304;
	sub.f64 	%fd325, %fd295, %fd303;
	sub.f64 	%fd326, %fd296, %fd304;
	add.f64 	%fd327, %fd299, %fd307;
	add.f64 	%fd328, %fd300, %fd308;
	sub.f64 	%fd329, %fd299, %fd307;
	sub.f64 	%fd330, %fd300, %fd308;
	fma.rn.f64 	%fd331, %fd329, 0d0000000000000000, %fd330;
	mul.f64 	%fd332, %fd330, 0d0000000000000000;
	sub.f64 	%fd333, %fd332, %fd329;
	add.f64 	%fd334, %fd323, %fd327;
	add.f64 	%fd335, %fd324, %fd328;
	sub.f64 	%fd336, %fd323, %fd327;
	sub.f64 	%fd337, %fd324, %fd328;
	add.f64 	%fd338, %fd325, %fd331;
	add.f64 	%fd339, %fd326, %fd333;
	sub.f64 	%fd340, %fd325, %fd331;
	sub.f64 	%fd341, %fd326, %fd333;
	add.f64 	%fd342, %fd297, %fd315;
	add.f64 	%fd343, %fd298, %fd317;
	sub.f64 	%fd344, %fd297, %fd315;
	sub.f64 	%fd345, %fd298, %fd317;
	add.f64 	%fd346, %fd313, %fd321;
	add.f64 	%fd347, %fd314, %fd322;
	sub.f64 	%fd348, %fd313, %fd321;
	sub.f64 	%fd349, %fd314, %fd322;
	fma.rn.f64 	%fd350, %fd348, 0d0000000000000000, %fd349;
	mul.f64 	%fd351, %fd349, 0d0000000000000000;
	sub.f64 	%fd352, %fd351, %fd348;
	add.f64 	%fd353, %fd342, %fd346;
	add.f64 	%fd354, %fd343, %fd347;
	sub.f64 	%fd355, %fd342, %fd346;
	sub.f64 	%fd356, %fd343, %fd347;
	add.f64 	%fd357, %fd344, %fd350;
	add.f64 	%fd358, %fd345, %fd352;
	sub.f64 	%fd359, %fd344, %fd350;
	sub.f64 	%fd360, %fd345, %fd352;
	st.global.v2.f64 	[%rd4], {%fd334, %fd335};
	st.global.v2.f64 	[%rd4+1024], {%fd353, %fd354};
	st.global.v2.f64 	[%rd4+2048], {%fd338, %fd339};
	st.global.v2.f64 	[%rd4+3072], {%fd357, %fd358};
	st.global.v2.f64 	[%rd4+4096], {%fd336, %fd337};
	st.global.v2.f64 	[%rd4+5120], {%fd355, %fd356};
	st.global.v2.f64 	[%rd4+6144], {%fd340, %fd341};
	st.global.v2.f64 	[%rd4+7168], {%fd359, %fd360};
	ret;

}
	// .globl	IFFT512_device
.visible .entry IFFT512_device(
	.param .u64 .ptr .align 1 IFFT512_device_param_0
)
{
	.reg .b32 	%r<19>;
	.reg .b32 	%f<43>;
	.reg .b64 	%rd<5>;
	.reg .b64 	%fd<377>;
	// demoted variable
	.shared .align 8 .b8 _ZZ14IFFT512_deviceE4smem[4608];
	ld.param.u64 	%rd1, [IFFT512_device_param_0];
	cvta.to.global.u64 	%rd2, %rd1;
	mov.u32 	%r1, %tid.x;
	shr.u32 	%r2, %r1, 3;
	and.b32  	%r3, %r1, 7;
	mov.u32 	%r4, %ctaid.y;
	mov.u32 	%r5, %nctaid.x;
	mov.u32 	%r6, %ctaid.x;
	mad.lo.s32 	%r7, %r4, %r5, %r6;
	shl.b32 	%r8, %r7, 9;
	add.s32 	%r9, %r8, %r1;
	mul.wide.u32 	%rd3, %r9, 16;
	add.s64 	%rd4, %rd2, %rd3;
	ld.global.v2.f64 	{%fd1, %fd2}, [%rd4];
	ld.global.v2.f64 	{%fd3, %fd4}, [%rd4+1024];
	ld.global.v2.f64 	{%fd5, %fd6}, [%rd4+2048];
	ld.global.v2.f64 	{%fd7, %fd8}, [%rd4+3072];
	ld.global.v2.f64 	{%fd9, %fd10}, [%rd4+4096];
	ld.global.v2.f64 	{%fd11, %fd12}, [%rd4+5120];
	ld.global.v2.f64 	{%fd13, %fd14}, [%rd4+6144];
	ld.global.v2.f64 	{%fd15, %fd16}, [%rd4+7168];
	add.f64 	%fd17, %fd1, %fd9;
	add.f64 	%fd18, %fd2, %fd10;
	sub.f64 	%fd19, %fd1, %fd9;
	sub.f64 	%fd20, %fd2, %fd10;
	add.f64 	%fd21, %fd3, %fd11;
	add.f64 	%fd22, %fd4, %fd12;
	sub.f64 	%fd23, %fd3, %fd11;
	sub.f64 	%fd24, %fd4, %fd12;
	add.f64 	%fd25, %fd5, %fd13;
	add.f64 	%fd26, %fd6, %fd14;
	sub.f64 	%fd27, %fd5, %fd13;
	sub.f64 	%fd28, %fd6, %fd14;
	add.f64 	%fd29, %fd7, %fd15;
	add.f64 	%fd30, %fd8, %fd16;
	sub.f64 	%fd31, %fd7, %fd15;
	sub.f64 	%fd32, %fd8, %fd16;
	sub.f64 	%fd33, %fd23, %fd24;
	add.f64 	%fd34, %fd23, %fd24;
	mul.f64 	%fd35, %fd33, 0d3FE6A09E667F3BCD;
	mul.f64 	%fd36, %fd34, 0d3FE6A09E667F3BCD;
	mul.f64 	%fd37, %fd27, 0d0000000000000000;
	sub.f64 	%fd38, %fd37, %fd28;
	fma.rn.f64 	%fd39, %fd28, 0d0000000000000000, %fd27;
	neg.f64 	%fd40, %fd31;
	sub.f64 	%fd41, %fd40, %fd32;
	sub.f64 	%fd42, %fd31, %fd32;
	mul.f64 	%fd43, %fd41, 0d3FE6A09E667F3BCD;
	mul.f64 	%fd44, %fd42, 0d3FE6A09E667F3BCD;
	add.f64 	%fd45, %fd17, %fd25;
	add.f64 	%fd46, %fd18, %fd26;
	sub.f64 	%fd47, %fd17, %fd25;
	sub.f64 	%fd48, %fd18, %fd26;
	add.f64 	%fd49, %fd21, %fd29;
	add.f64 	%fd50, %fd22, %fd30;
	sub.f64 	%fd51, %fd21, %fd29;
	sub.f64 	%fd52, %fd22, %fd30;
	mul.f64 	%fd53, %fd51, 0d0000000000000000;
	sub.f64 	%fd54, %fd53, %fd52;
	fma.rn.f64 	%fd55, %fd52, 0d0000000000000000, %fd51;
	add.f64 	%fd56, %fd45, %fd49;
	add.f64 	%fd57, %fd46, %fd50;
	sub.f64 	%fd58, %fd45, %fd49;
	sub.f64 	%fd59, %fd46, %fd50;
	add.f64 	%fd60, %fd47, %fd54;
	add.f64 	%fd61, %fd48, %fd55;
	sub.f64 	%fd62, %fd47, %fd54;
	sub.f64 	%fd63, %fd48, %fd55;
	add.f64 	%fd64, %fd19, %fd38;
	add.f64 	%fd65, %fd20, %fd39;
	sub.f64 	%fd66, %fd19, %fd38;
	sub.f64 	%fd67, %fd20, %fd39;
	add.f64 	%fd68, %fd35, %fd43;
	add.f64 	%fd69, %fd36, %fd44;
	sub.f64 	%fd70, %fd35, %fd43;
	sub.f64 	%fd71, %fd36, %fd44;
	mul.f64 	%fd72, %fd70, 0d0000000000000000;
	sub.f64 	%fd73, %fd72, %fd71;
	fma.rn.f64 	%fd74, %fd71, 0d0000000000000000, %fd70;
	add.f64 	%fd75, %fd64, %fd68;
	add.f64 	%fd76, %fd65, %fd69;
	sub.f64 	%fd77, %fd64, %fd68;
	sub.f64 	%fd78, %fd65, %fd69;
	add.f64 	%fd79, %fd66, %fd73;
	add.f64 	%fd80, %fd67, %fd74;
	sub.f64 	%fd81, %fd66, %fd73;
	sub.f64 	%fd82, %fd67, %fd74;
	cvt.rn.f64.u32 	%fd83, %r1;
	mul.f64 	%fd84, %fd83, 0d3FA921FB54442D18;
	cvt.rn.f32.f64 	%f1, %fd84;
	cos.approx.f32 	%f2, %f1;
	cvt.f64.f32 	%fd85, %f2;
	sin.approx.f32 	%f3, %f1;
	cvt.f64.f32 	%fd86, %f3;
	mul.f64 	%fd87, %fd58, %fd85;
	mul.f64 	%fd88, %fd59, %fd86;
	sub.f64 	%fd89, %fd87, %fd88;
	mul.f64 	%fd90, %fd58, %fd86;
	fma.rn.f64 	%fd91, %fd59, %fd85, %fd90;
	mul.f64 	%fd92, %fd83, 0d3F9921FB54442D18;
	cvt.rn.f32.f64 	%f4, %fd92;
	cos.approx.f32 	%f5, %f4;
	cvt.f64.f32 	%fd93, %f5;
	sin.approx.f32 	%f6, %f4;
	cvt.f64.f32 	%fd94, %f6;
	mul.f64 	%fd95, %fd60, %fd93;
	mul.f64 	%fd96, %fd61, %fd94;
	sub.f64 	%fd97, %fd95, %fd96;
	mul.f64 	%fd98, %fd60, %fd94;
	fma.rn.f64 	%fd99, %fd61, %fd93, %fd98;
	mul.f64 	%fd100, %fd83, 0d3FB2D97C7F3321D2;
	cvt.rn.f32.f64 	%f7, %fd100;
	cos.approx.f32 	%f8, %f7;
	cvt.f64.f32 	%fd101, %f8;
	sin.approx.f32 	%f9, %f7;
	cvt.f64.f32 	%fd102, %f9;
	mul.f64 	%fd103, %fd62, %fd101;
	mul.f64 	%fd104, %fd63, %fd102;
	sub.f64 	%fd105, %fd103, %fd104;
	mul.f64 	%fd106, %fd62, %fd102;
	fma.rn.f64 	%fd107, %fd63, %fd101, %fd106;
	mul.f64 	%fd108, %fd83, 0d3F8921FB54442D18;
	cvt.rn.f32.f64 	%f10, %fd108;
	cos.approx.f32 	%f11, %f10;
	cvt.f64.f32 	%fd109, %f11;
	sin.approx.f32 	%f12, %f10;
	cvt.f64.f32 	%fd110, %f12;
	mul.f64 	%fd111, %fd75, %fd109;
	mul.f64 	%fd112, %fd76, %fd110;
	sub.f64 	%fd113, %fd111, %fd112;
	mul.f64 	%fd114, %fd75, %fd110;
	fma.rn.f64 	%fd115, %fd76, %fd109, %fd114;
	mul.f64 	%fd116, %fd83, 0d3FAF6A7A2955385E;
	cvt.rn.f32.f64 	%f13, %fd116;
	cos.approx.f32 	%f14, %f13;
	cvt.f64.f32 	%fd117, %f14;
	sin.approx.f32 	%f15, %f13;
	cvt.f64.f32 	%fd118, %f15;
	mul.f64 	%fd119, %fd77, %fd117;
	mul.f64 	%fd120, %fd78, %fd118;
	sub.f64 	%fd121, %fd119, %fd120;
	mul.f64 	%fd122, %fd77, %fd118;
	fma.rn.f64 	%fd123, %fd78, %fd117, %fd122;
	mul.f64 	%fd124, %fd83, 0d3FA2D97C7F3321D2;
	cvt.rn.f32.f64 	%f16, %fd124;
	cos.approx.f32 	%f17, %f16;
	cvt.f64.f32 	%fd125, %f17;
	sin.approx.f32 	%f18, %f16;
	cvt.f64.f32 	%fd126, %f18;
	mul.f64 	%fd127, %fd79, %fd125;
	mul.f64 	%fd128, %fd80, %fd126;
	sub.f64 	%fd129, %fd127, %fd128;
	mul.f64 	%fd130, %fd79, %fd126;
	fma.rn.f64 	%fd131, %fd80, %fd125, %fd130;
	mul.f64 	%fd132, %fd83, 0d3FB5FDBBE9BBA775;
	cvt.rn.f32.f64 	%f19, %fd132;
	cos.approx.f32 	%f20, %f19;
	cvt.f64.f32 	%fd133, %f20;
	sin.approx.f32 	%f21, %f19;
	cvt.f64.f32 	%fd134, %f21;
	mul.f64 	%fd135, %fd81, %fd133;
	mul.f64 	%fd136, %fd82, %fd134;
	sub.f64 	%fd137, %fd135, %fd136;
	mul.f64 	%fd138, %fd81, %fd134;
	fma.rn.f64 	%fd139, %fd82, %fd133, %fd138;
	shl.b32 	%r10, %r1, 3;
	mov.u32 	%r11, _ZZ14IFFT512_deviceE4smem;
	add.s32 	%r12, %r11, %r10;
	mad.lo.s32 	%r13, %r3, 66, %r2;
	shl.b32 	%r14, %r13, 3;
	add.s32 	%r15, %r11, %r14;
	st.shared.f64 	[%r12], %fd56;
	st.shared.f64 	[%r12+528], %fd113;
	st.shared.f64 	[%r12+1056], %fd97;
	st.shared.f64 	[%r12+1584], %fd129;
	st.shared.f64 	[%r12+2112], %fd89;
	st.shared.f64 	[%r12+2640], %fd121;
	st.shared.f64 	[%r12+3168], %fd105;
	st.shared.f64 	[%r12+3696], %fd137;
	bar.sync 	0;
	ld.shared.f64 	%fd140, [%r15];
	ld.shared.f64 	%fd141, [%r15+64];
	ld.shared.f64 	%fd142, [%r15+128];
	ld.shared.f64 	%fd143, [%r15+192];
	ld.shared.f64 	%fd144, [%r15+256];
	ld.shared.f64 	%fd145, [%r15+320];
	ld.shared.f64 	%fd146, [%r15+384];
	ld.shared.f64 	%fd147, [%r15+448];
	bar.sync 	0;
	st.shared.f64 	[%r12], %fd57;
	st.shared.f64 	[%r12+528], %fd115;
	st.shared.f64 	[%r12+1056], %fd99;
	st.shared.f64 	[%r12+1584], %fd131;
	st.shared.f64 	[%r12+2112], %fd91;
	st.shared.f64 	[%r12+2640], %fd123;
	st.shared.f64 	[%r12+3168], %fd107;
	st.shared.f64 	[%r12+3696], %fd139;
	bar.sync 	0;
	ld.shared.f64 	%fd148, [%r15];
	ld.shared.f64 	%fd149, [%r15+64];
	ld.shared.f64 	%fd150, [%r15+128];
	ld.shared.f64 	%fd151, [%r15+192];
	ld.shared.f64 	%fd152, [%r15+256];
	ld.shared.f64 	%fd153, [%r15+320];
	ld.shared.f64 	%fd154, [%r15+384];
	ld.shared.f64 	%fd155, [%r15+448];
	bar.sync 	0;
	add.f64 	%fd156, %fd140, %fd144;
	add.f64 	%fd157, %fd148, %fd152;
	sub.f64 	%fd158, %fd140, %fd144;
	sub.f64 	%fd159, %fd148, %fd152;
	add.f64 	%fd160, %fd141, %fd145;
	add.f64 	%fd161, %fd149, %fd153;
	sub.f64 	%fd162, %fd141, %fd145;
	sub.f64 	%fd163, %fd149, %fd153;
	add.f64 	%fd164, %fd142, %fd146;
	add.f64 	%fd165, %fd150, %fd154;
	sub.f64 	%fd166, %fd142, %fd146;
	sub.f64 	%fd167, %fd150, %fd154;
	add.f64 	%fd168, %fd143, %fd147;
	add.f64 	%fd169, %fd151, %fd155;
	sub.f64 	%fd170, %fd143, %fd147;
	sub.f64 	%fd171, %fd151, %fd155;
	sub.f64 	%fd172, %fd162, %fd163;
	add.f64 	%fd173, %fd162, %fd163;
	mul.f64 	%fd174, %fd172, 0d3FE6A09E667F3BCD;
	mul.f64 	%fd175, %fd173, 0d3FE6A09E667F3BCD;
	mul.f64 	%fd176, %fd166, 0d0000000000000000;
	sub.f64 	%fd177, %fd176, %fd167;
	fma.rn.f64 	%fd178, %fd167, 0d0000000000000000, %fd166;
	neg.f64 	%fd179, %fd170;
	sub.f64 	%fd180, %fd179, %fd171;
	sub.f64 	%fd181, %fd170, %fd171;
	mul.f64 	%fd182, %fd180, 0d3FE6A09E667F3BCD;
	mul.f64 	%fd183, %fd181, 0d3FE6A09E667F3BCD;
	add.f64 	%fd184, %fd156, %fd164;
	add.f64 	%fd185, %fd157, %fd165;
	sub.f64 	%fd186, %fd156, %fd164;
	sub.f64 	%fd187, %fd157, %fd165;
	add.f64 	%fd188, %fd160, %fd168;
	add.f64 	%fd189, %fd161, %fd169;
	sub.f64 	%fd190, %fd160, %fd168;
	sub.f64 	%fd191, %fd161, %fd169;
	mul.f64 	%fd192, %fd190, 0d0000000000000000;
	sub.f64 	%fd193, %fd192, %fd191;
	fma.rn.f64 	%fd194, %fd191, 0d0000000000000000, %fd190;
	add.f64 	%fd195, %fd184, %fd188;
	add.f64 	%fd196, %fd185, %fd189;
	sub.f64 	%fd197, %fd184, %fd188;
	sub.f64 	%fd198, %fd185, %fd189;
	add.f64 	%fd199, %fd186, %fd193;
	add.f64 	%fd200, %fd187, %fd194;
	sub.f64 	%fd201, %fd186, %fd193;
	sub.f64 	%fd202, %fd187, %fd194;
	add.f64 	%fd203, %fd158, %fd177;
	add.f64 	%fd204, %fd159, %fd178;
	sub.f64 	%fd205, %fd158, %fd177;
	sub.f64 	%fd206, %fd159, %fd178;
	add.f64 	%fd207, %fd174, %fd182;
	add.f64 	%fd208, %fd175, %fd183;
	sub.f64 	%fd209, %fd174, %fd182;
	sub.f64 	%fd210, %fd175, %fd183;
	mul.f64 	%fd211, %fd209, 0d0000000000000000;
	sub.f64 	%fd212, %fd211, %fd210;
	fma.rn.f64 	%fd213, %fd210, 0d0000000000000000, %fd209;
	add.f64 	%fd214, %fd203, %fd207;
	add.f64 	%fd215, %fd204, %fd208;
	sub.f64 	%fd216, %fd203, %fd207;
	sub.f64 	%fd217, %fd204, %fd208;
	add.f64 	%fd218, %fd205, %fd212;
	add.f64 	%fd219, %fd206, %fd213;
	sub.f64 	%fd220, %fd205, %fd212;
	sub.f64 	%fd221, %fd206, %fd213;
	cvt.rn.f64.u32 	%fd222, %r2;
	mul.f64 	%fd223, %fd222, 0d3FD921FB54442D18;
	cvt.rn.f32.f64 	%f22, %fd223;
	cos.approx.f32 	%f23, %f22;
	cvt.f64.f32 	%fd224, %f23;
	sin.approx.f32 	%f24, %f22;
	cvt.f64.f32 	%fd225, %f24;
	mul.f64 	%fd226, %fd197, %fd224;
	mul.f64 	%fd227, %fd198, %fd225;
	sub.f64 	%fd228, %fd226, %fd227;
	mul.f64 	%fd229, %fd197, %fd225;
	fma.rn.f64 	%fd230, %fd198, %fd224, %fd229;
	mul.f64 	%fd231, %fd222, 0d3FC921FB54442D18;
	cvt.rn.f32.f64 	%f25, %fd231;
	cos.approx.f32 	%f26, %f25;
	cvt.f64.f32 	%fd232, %f26;
	sin.approx.f32 	%f27, %f25;
	cvt.f64.f32 	%fd233, %f27;
	mul.f64 	%fd234, %fd199, %fd232;
	mul.f64 	%fd235, %fd200, %fd233;
	sub.f64 	%fd236, %fd234, %fd235;
	mul.f64 	%fd237, %fd199, %fd233;
	fma.rn.f64 	%fd238, %fd200, %fd232, %fd237;
	mul.f64 	%fd239, %fd222, 0d3FE2D97C7F3321D2;
	cvt.rn.f32.f64 	%f28, %fd239;
	cos.approx.f32 	%f29, %f28;
	cvt.f64.f32 	%fd240, %f29;
	sin.approx.f32 	%f30, %f28;
	cvt.f64.f32 	%fd241, %f30;
	mul.f64 	%fd242, %fd201, %fd240;
	mul.f64 	%fd243, %fd202, %fd241;
	sub.f64 	%fd244, %fd242, %fd243;
	mul.f64 	%fd245, %fd201, %fd241;
	fma.rn.f64 	%fd246, %fd202, %fd240, %fd245;
	mul.f64 	%fd247, %fd222, 0d3FB921FB54442D18;
	cvt.rn.f32.f64 	%f31, %fd247;
	cos.approx.f32 	%f32, %f31;
	cvt.f64.f32 	%fd248, %f32;
	sin.approx.f32 	%f33, %f31;
	cvt.f64.f32 	%fd249, %f33;
	mul.f64 	%fd250, %fd214, %fd248;
	mul.f64 	%fd251, %fd215, %fd249;
	sub.f64 	%fd252, %fd250, %fd251;
	mul.f64 	%fd253, %fd214, %fd249;
	fma.rn.f64 	%fd254, %fd215, %fd248, %fd253;
	mul.f64 	%fd255, %fd222, 0d3FDF6A7A2955385E;
	cvt.rn.f32.f64 	%f34, %fd255;
	cos.approx.f32 	%f35, %f34;
	cvt.f64.f32 	%fd256, %f35;
	sin.approx.f32 	%f36, %f34;
	cvt.f64.f32 	%fd257, %f36;
	mul.f64 	%fd258, %fd216, %fd256;
	mul.f64 	%fd259, %fd217, %fd257;
	sub.f64 	%fd260, %fd258, %fd259;
	mul.f64 	%fd261, %fd216, %fd257;
	fma.rn.f64 	%fd262, %fd217, %fd256, %fd261;
	mul.f64 	%fd263, %fd222, 0d3FD2D97C7F3321D2;
	cvt.rn.f32.f64 	%f37, %fd263;
	cos.approx.f32 	%f38, %f37;
	cvt.f64.f32 	%fd264, %f38;
	sin.approx.f32 	%f39, %f37;
	cvt.f64.f32 	%fd265, %f39;
	mul.f64 	%fd266, %fd218, %fd264;
	mul.f64 	%fd267, %fd219, %fd265;
	sub.f64 	%fd268, %fd266, %fd267;
	mul.f64 	%fd269, %fd218, %fd265;
	fma.rn.f64 	%fd270, %fd219, %fd264, %fd269;
	mul.f64 	%fd271, %fd222, 0d3FE5FDBBE9BBA775;
	cvt.rn.f32.f64 	%f40, %fd271;
	cos.approx.f32 	%f41, %f40;
	cvt.f64.f32 	%fd272, %f41;
	sin.approx.f32 	%f42, %f40;
	cvt.f64.f32 	%fd273, %f42;
	mul.f64 	%fd274, %fd220, %fd272;
	mul.f64 	%fd275, %fd221, %fd273;
	sub.f64 	%fd276, %fd274, %fd275;
	mul.f64 	%fd277, %fd220, %fd273;
	fma.rn.f64 	%fd278, %fd221, %fd272, %fd277;
	shl.b32 	%r16, %r1, 6;
	and.b32  	%r17, %r16, 65024;
	add.s32 	%r18, %r12, %r17;
	st.shared.f64 	[%r12], %fd195;
	st.shared.f64 	[%r12+576], %fd252;
	st.shared.f64 	[%r12+1152], %fd236;
	st.shared.f64 	[%r12+1728], %fd268;
	st.shared.f64 	[%r12+2304], %fd228;
	st.shared.f64 	[%r12+2880], %fd260;
	st.shared.f64 	[%r12+3456], %fd244;
	st.shared.f64 	[%r12+4032], %fd276;
	bar.sync 	0;
	ld.shared.f64 	%fd279, [%r18];
	ld.shared.f64 	%fd280, [%r18+64];
	ld.shared.f64 	%fd281, [%r18+128];
	ld.shared.f64 	%fd282, [%r18+192];
	ld.shared.f64 	%fd283, [%r18+256];
	ld.shared.f64 	%fd284, [%r18+320];
	ld.shared.f64 	%fd285, [%r18+384];
	ld.shared.f64 	%fd286, [%r18+448];
	bar.sync 	0;
	st.shared.f64 	[%r12], %fd196;
	st.shared.f64 	[%r12+576], %fd254;
	st.shared.f64 	[%r12+1152], %fd238;
	st.shared.f64 	[%r12+1728], %fd270;
	st.shared.f64 	[%r12+2304], %fd230;
	st.shared.f64 	[%r12+2880], %fd262;
	st.shared.f64 	[%r12+3456], %fd246;
	st.shared.f64 	[%r12+4032], %fd278;
	bar.sync 	0;
	ld.shared.f64 	%fd287, [%r18];
	ld.shared.f64 	%fd288, [%r18+64];
	ld.shared.f64 	%fd289, [%r18+128];
	ld.shared.f64 	%fd290, [%r18+192];
	ld.shared.f64 	%fd291, [%r18+256];
	ld.shared.f64 	%fd292, [%r18+320];
	ld.shared.f64 	%fd293, [%r18+384];
	ld.shared.f64 	%fd294, [%r18+448];
	add.f64 	%fd295, %fd279, %fd283;
	add.f64 	%fd296, %fd287, %fd291;
	sub.f64 	%fd297, %fd279, %fd283;
	sub.f64 	%fd298, %fd287, %fd291;
	add.f64 	%fd299, %fd280, %fd284;
	add.f64 	%fd300, %fd288, %fd292;
	sub.f64 	%fd301, %fd280, %fd284;
	sub.f64 	%fd302, %fd288, %fd292;
	add.f64 	%fd303, %fd281, %fd285;
	add.f64 	%fd304, %fd289, %fd293;
	sub.f64 	%fd305, %fd281, %fd285;
	sub.f64 	%fd306, %fd289, %fd293;
	add.f64 	%fd307, %fd282, %fd286;
	add.f64 	%fd308, %fd290, %fd294;
	sub.f64 	%fd309, %fd282, %fd286;
	sub.f64 	%fd310, %fd290, %fd294;
	sub.f64 	%fd311, %fd301, %fd302;
	add.f64 	%fd312, %fd301, %fd302;
	mul.f64 	%fd313, %fd311, 0d3FE6A09E667F3BCD;
	mul.f64 	%fd314, %fd312, 0d3FE6A09E667F3BCD;
	mul.f64 	%fd315, %fd305, 0d0000000000000000;
	sub.f64 	%fd316, %fd315, %fd306;
	fma.rn.f64 	%fd317, %fd306, 0d0000000000000000, %fd305;
	neg.f64 	%fd318, %fd309;
	sub.f64 	%fd319, %fd318, %fd310;
	sub.f64 	%fd320, %fd309, %fd310;
	mul.f64 	%fd321, %fd319, 0d3FE6A09E667F3BCD;
	mul.f64 	%fd322, %fd320, 0d3FE6A09E667F3BCD;
	add.f64 	%fd323, %fd295, %fd303;
	add.f64 	%fd324, %fd296, %fd304;
	sub.f64 	%fd325, %fd295, %fd303;
	sub.f64 	%fd326, %fd296, %fd304;
	add.f64 	%fd327, %fd299, %fd307;
	add.f64 	%fd328, %fd300, %fd308;
	sub.f64 	%fd329, %fd299, %fd307;
	sub.f64 	%fd330, %fd300, %fd308;
	mul.f64 	%fd331, %fd329, 0d0000000000000000;
	sub.f64 	%fd332, %fd331, %fd330;
	fma.rn.f64 	%fd333, %fd330, 0d0000000000000000, %fd329;
	add.f64 	%fd334, %fd323, %fd327;
	add.f64 	%fd335, %fd324, %fd328;
	sub.f64 	%fd336, %fd323, %fd327;
	sub.f64 	%fd337, %fd324, %fd328;
	add.f64 	%fd338, %fd325, %fd332;
	add.f64 	%fd339, %fd326, %fd333;
	sub.f64 	%fd340, %fd325, %fd332;
	sub.f64 	%fd341, %fd326, %fd333;
	add.f64 	%fd342, %fd297, %fd316;
	add.f64 	%fd343, %fd298, %fd317;
	sub.f64 	%fd344, %fd297, %fd316;
	sub.f64 	%fd345, %fd298, %fd317;
	add.f64 	%fd346, %fd313, %fd321;
	add.f64 	%fd347, %fd314, %fd322;
	sub.f64 	%fd348, %fd313, %fd321;
	sub.f64 	%fd349, %fd314, %fd322;
	mul.f64 	%fd350, %fd348, 0d0000000000000000;
	sub.f64 	%fd351, %fd350, %fd349;
	fma.rn.f64 	%fd352, %fd349, 0d0000000000000000, %fd348;
	add.f64 	%fd353, %fd342, %fd346;
	add.f64 	%fd354, %fd343, %fd347;
	sub.f64 	%fd355, %fd342, %fd346;
	sub.f64 	%fd356, %fd343, %fd347;
	add.f64 	%fd357, %fd344, %fd351;
	add.f64 	%fd358, %fd345, %fd352;
	sub.f64 	%fd359, %fd344, %fd351;
	sub.f64 	%fd360, %fd345, %fd352;
	mul.f64 	%fd361, %fd334, 0d3F60000000000000;
	mul.f64 	%fd362, %fd335, 0d3F60000000000000;
	mul.f64 	%fd363, %fd336, 0d3F60000000000000;
	mul.f64 	%fd364, %fd337, 0d3F60000000000000;
	mul.f64 	%fd365, %fd338, 0d3F60000000000000;
	mul.f64 	%fd366, %fd339, 0d3F60000000000000;
	mul.f64 	%fd367, %fd340, 0d3F60000000000000;
	mul.f64 	%fd368, %fd341, 0d3F60000000000000;
	mul.f64 	%fd369, %fd353, 0d3F60000000000000;
	mul.f64 	%fd370, %fd354, 0d3F60000000000000;
	mul.f64 	%fd371, %fd355, 0d3F60000000000000;
	mul.f64 	%fd372, %fd356, 0d3F60000000000000;
	mul.f64 	%fd373, %fd357, 0d3F60000000000000;
	mul.f64 	%fd374, %fd358, 0d3F60000000000000;
	mul.f64 	%fd375, %fd359, 0d3F60000000000000;
	mul.f64 	%fd376, %fd360, 0d3F60000000000000;
	st.global.v2.f64 	[%rd4], {%fd361, %fd362};
	st.global.v2.f64 	[%rd4+1024], {%fd369, %fd370};
	st.global.v2.f64 	[%rd4+2048], {%fd365, %fd366};
	st.global.v2.f64 	[%rd4+3072], {%fd373, %fd374};
	st.global.v2.f64 	[%rd4+4096], {%fd363, %fd364};
	st.global.v2.f64 	[%rd4+5120], {%fd371, %fd372};
	st.global.v2.f64 	[%rd4+6144], {%fd367, %fd368};
	st.global.v2.f64 	[%rd4+7168], {%fd375, %fd376};
	ret;

}


// ===== COMPILED SASS (sm_100) =====

	.target	sm_100

	.elftype	@"ET_EXEC"


//--------------------- .note.nv.tkinfo           --------------------------
	.section	.note.nv.tkinfo,"",@"SHT_NOTE"
	.sectionflags	@"SHF_NOTE_NV_TKINFO"
	.tkinfo
        /*0018*/ 	.word	0x00000002
        /*0030*/ 	.string	""
        /*0030*/ 	.string	"ptxas"
        /*0030*/ 	.string	"Cuda compilation tools, release 13.0, V13.0.88"
        /*0030*/ 	.string	"Build cuda_13.0.r13.0/compiler.36424714_0"
        /*0030*/ 	.string	"-arch sm_100 -m 64 "



//--------------------- .note.nv.cuinfo           --------------------------
	.section	.note.nv.cuinfo,"",@"SHT_NOTE"
	.sectionflags	@"SHF_NOTE_NV_CUINFO"
        /*0018*/ 	.short	0x0002
        /*001a*/ 	.short	0x0064
        /*001c*/ 	.short	0x0082
	.zero		2


//--------------------- .nv.info                  --------------------------
	.section	.nv.info,"",@"SHT_CUDA_INFO"
	.align	4


	//----- nvinfo : EIATTR_REGCOUNT
	.align		4
        /*0000*/ 	.byte	0x04, 0x2f
        /*0002*/ 	.short	(.L_1 - .L_0)
	.align		4
.L_0:
        /*0004*/ 	.word	index@(FFT512_device)
        /*0008*/ 	.word	0x00000030


	//----- nvinfo : EIATTR_FRAME_SIZE
	.align		4
.L_1:
        /*000c*/ 	.byte	0x04, 0x11
        /*000e*/ 	.short	(.L_3 - .L_2)
	.align		4
.L_2:
        /*0010*/ 	.word	index@(FFT512_device)
        /*0014*/ 	.word	0x00000000


	//----- nvinfo : EIATTR_REGCOUNT
	.align		4
.L_3:
        /*0018*/ 	.byte	0x04, 0x2f
        /*001a*/ 	.short	(.L_5 - .L_4)
	.align		4
.L_4:
        /*001c*/ 	.word	index@(IFFT512_device)
        /*0020*/ 	.word	0x00000030


	//----- nvinfo : EIATTR_FRAME_SIZE
	.align		4
.L_5:
        /*0024*/ 	.byte	0x04, 0x11
        /*0026*/ 	.short	(.L_7 - .L_6)
	.align		4
.L_6:
        /*0028*/ 	.word	index@(IFFT512_device)
        /*002c*/ 	.word	0x00000000


	//----- nvinfo : EIATTR_MIN_STACK_SIZE
	.align		4
.L_7:
        /*0030*/ 	.byte	0x04, 0x12
        /*0032*/ 	.short	(.L_9 - .L_8)
	.align		4
.L_8:
        /*0034*/ 	.word	index@(IFFT512_device)
        /*0038*/ 	.word	0x00000000


	//----- nvinfo : EIATTR_MIN_STACK_SIZE
	.align		4
.L_9:
        /*003c*/ 	.byte	0x04, 0x12
        /*003e*/ 	.short	(.L_11 - .L_10)
	.align		4
.L_10:
        /*0040*/ 	.word	index@(FFT512_device)
        /*0044*/ 	.word	0x00000000
.L_11:


//--------------------- .nv.compat                --------------------------
	.section	.nv.compat,"",@"SHT_CUDA_COMPAT_INFO"
	.align	4
        /*0000*/ 	.byte	0x02, 0x09, 0x00, 0x00, 0x02, 0x02, 0x01, 0x00, 0x02, 0x05, 0x05, 0x00, 0x03, 0x07, 0x01, 0x01
        /*0010*/ 	.byte	0x02, 0x03, 0x00, 0x00, 0x02, 0x06, 0x01, 0x00, 0x04, 0x0b, 0x08, 0x00, 0x01, 0x00, 0x00, 0x00
        /*0020*/ 	.byte	0x00, 0x00, 0x00, 0x00


//--------------------- .nv.info.IFFT512_device   --------------------------
	.section	.nv.info.IFFT512_device,"",@"SHT_CUDA_INFO"
	.sectionflags	@""
	.align	4


	//----- nvinfo : EIATTR_CUDA_API_VERSION
	.align		4
        /*0000*/ 	.byte	0x04, 0x37
        /*0002*/ 	.short	(.L_13 - .L_12)
.L_12:
        /*0004*/ 	.word	0x00000082


	//----- nvinfo : EIATTR_KPARAM_INFO
	.align		4
.L_13:
        /*0008*/ 	.byte	0x04, 0x17
        /*000a*/ 	.short	(.L_15 - .L_14)
.L_14:
        /*000c*/ 	.word	0x00000000
        /*0010*/ 	.short	0x0000
        /*0012*/ 	.short	0x0000
        /*0014*/ 	.byte	0x00, 0xf5, 0x21, 0x00


	//----- nvinfo : EIATTR_SPARSE_MMA_MASK
	.align		4
.L_15:
        /*0018*/ 	.byte	0x03, 0x50
        /*001a*/ 	.short	0x0000


	//----- nvinfo : EIATTR_MAXREG_COUNT
	.align		4
        /*001c*/ 	.byte	0x03, 0x1b
        /*001e*/ 	.short	0x00ff


	//----- nvinfo : EIATTR_NUM_BARRIERS
	.align		4
        /*0020*/ 	.byte	0x02, 0x4c
        /*0022*/ 	.byte	0x01
	.zero		1


	//----- nvinfo : EIATTR_MERCURY_ISA_VERSION
	.align		4
        /*0024*/ 	.byte	0x03, 0x5f
        /*0026*/ 	.short	0x0101


	//----- nvinfo : EIATTR_VRC_CTA_INIT_COUNT
	.align		4
        /*0028*/ 	.byte	0x02, 0x4a
	.zero		1
	.zero		1


	//----- nvinfo : EIATTR_EXIT_INSTR_OFFSETS
	.align		4
        /*002c*/ 	.byte	0x04, 0x1c
        /*002e*/ 	.short	(.L_17 - .L_16)


	//   ....[0]....
.L_16:
        /*0030*/ 	.word	0x00001ee0


	//----- nvinfo : EIATTR_CBANK_PARAM_SIZE
	.align		4
.L_17:
        /*0034*/ 	.byte	0x03, 0x19
        /*0036*/ 	.short	0x0008


	//----- nvinfo : EIATTR_PARAM_CBANK
	.align		4
        /*0038*/ 	.byte	0x04, 0x0a
        /*003a*/ 	.short	(.L_19 - .L_18)
	.align		4
.L_18:
        /*003c*/ 	.word	index@(.nv.constant0.IFFT512_device)
        /*0040*/ 	.short	0x0380
        /*0042*/ 	.short	0x0008


	//----- nvinfo : EIATTR_SW_WAR
	.align		4
.L_19:
        /*0044*/ 	.byte	0x04, 0x36
        /*0046*/ 	.short	(.L_21 - .L_20)
.L_20:
        /*0048*/ 	.word	0x00000008
.L_21:


//--------------------- .nv.info.FFT512_device    --------------------------
	.section	.nv.info.FFT512_device,"",@"SHT_CUDA_INFO"
	.sectionflags	@""
	.align	4


	//----- nvinfo : EIATTR_CUDA_API_VERSION
	.align		4
        /*0000*/ 	.byte	0x04, 0x37
        /*0002*/ 	.short	(.L_23 - .L_22)
.L_22:
        /*0004*/ 	.word	0x00000082


	//----- nvinfo : EIATTR_KPARAM_INFO
	.align		4
.L_23:
        /*0008*/ 	.byte	0x04, 0x17
        /*000a*/ 	.short	(.L_25 - .L_24)
.L_24:
        /*000c*/ 	.word	0x00000000
        /*0010*/ 	.short	0x0000
        /*0012*/ 	.short	0x0000
        /*0014*/ 	.byte	0x00, 0xf5, 0x21, 0x00


	//----- nvinfo : EIATTR_SPARSE_MMA_MASK
	.align		4
.L_25:
        /*0018*/ 	.byte	0x03, 0x50
        /*001a*/ 	.short	0x0000


	//----- nvinfo : EIATTR_MAXREG_COUNT
	.align		4
        /*001c*/ 	.byte	0x03, 0x1b
        /*001e*/ 	.short	0x00ff


	//----- nvinfo : EIATTR_NUM_BARRIERS
	.align		4
        /*0020*/ 	.byte	0x02, 0x4c
        /*0022*/ 	.byte	0x01
	.zero		1


	//----- nvinfo : EIATTR_MERCURY_ISA_VERSION
	.align		4
        /*0024*/ 	.byte	0x03, 0x5f
        /*0026*/ 	.short	0x0101


	//----- nvinfo : EIATTR_VRC_CTA_INIT_COUNT
	.align		4
        /*0028*/ 	.byte	0x02, 0x4a
	.zero		1
	.zero		1


	//----- nvinfo : EIATTR_EXIT_INSTR_OFFSETS
	.align		4
        /*002c*/ 	.byte	0x04, 0x1c
        /*002e*/ 	.short	(.L_27 - .L_26)


	//   ....[0]....
.L_26:
        /*0030*/ 	.word	0x00001de0


	//----- nvinfo : EIATTR_CBANK_PARAM_SIZE
	.align		4
.L_27:
        /*0034*/ 	.byte	0x03, 0x19
        /*0036*/ 	.short	0x0008


	//----- nvinfo : EIATTR_PARAM_CBANK
	.align		4
        /*0038*/ 	.byte	0x04, 0x0a
        /*003a*/ 	.short	(.L_29 - .L_28)
	.align		4
.L_28:
        /*003c*/ 	.word	index@(.nv.constant0.FFT512_device)
        /*0040*/ 	.short	0x0380
        /*0042*/ 	.short	0x0008


	//----- nvinfo : EIATTR_SW_WAR
	.align		4
.L_29:
        /*0044*/ 	.byte	0x04, 0x36
        /*0046*/ 	.short	(.L_31 - .L_30)
.L_30:
        /*0048*/ 	.word	0x00000008
.L_31:


//--------------------- .nv.callgraph             --------------------------
	.section	.nv.callgraph,"",@"SHT_CUDA_CALLGRAPH"
	.align	4
	.sectionentsize	8
	.align		4
        /*0000*/ 	.word	0x00000000
	.align		4
        /*0004*/ 	.word	0xffffffff
	.align		4
        /*0008*/ 	.word	0x00000000
	.align		4
        /*000c*/ 	.word	0xfffffffe
	.align		4
        /*0010*/ 	.word	0x00000000
	.align		4
        /*0014*/ 	.word	0xfffffffd
	.align		4
        /*0018*/ 	.word	0x00000000
	.align		4
        /*001c*/ 	.word	0xfffffffc


//--------------------- .text.IFFT512_device      --------------------------
	.section	.text.IFFT512_device,"ax",@progbits
	.align	128
        .global         IFFT512_device
        .type           IFFT512_device,@function
        .size           IFFT512_device,(.L_x_2 - IFFT512_device)
        .other          IFFT512_device,@"STO_CUDA_ENTRY STV_DEFAULT"
IFFT512_device:
.text.IFFT512_device:
[----:B------:R-:W-:Y:S01]  /*0000*/  LDC R1, c[0x0][0x37c] ;  /* 0x0000df00ff017b82 */ /* 0x000fe20000000800 */
[----:B------:R-:W0:Y:S07]  /*0010*/  S2R R4, SR_CTAID.X ;  /* 0x0000000000047919 */ /* 0x000e2e0000002500 */
[----:B------:R-:W0:Y:S01]  /*0020*/  S2UR UR4, SR_CTAID.Y ;  /* 0x00000000000479c3 */ /* 0x000e220000002600 */
[----:B------:R-:W1:Y:S01]  /*0030*/  LDCU.64 UR6, c[0x0][0x358] ;  /* 0x00006b00ff0677ac */ /* 0x000e620008000a00 */
[----:B------:R-:W2:Y:S06]  /*0040*/  S2R R0, SR_TID.X ;  /* 0x0000000000007919 */ /* 0x000eac0000002100 */
[----:B------:R-:W0:Y:S08]  /*0050*/  LDC R5, c[0x0][0x370] ;  /* 0x0000dc00ff057b82 */ /* 0x000e300000000800 */
[----:B------:R-:W3:Y:S01]  /*0060*/  LDC.64 R2, c[0x0][0x380] ;  /* 0x0000e000ff027b82 */ /* 0x000ee20000000a00 */
[----:B0-----:R-:W-:-:S05]  /*0070*/  IMAD R5, R5, UR4, R4 ;  /* 0x0000000405057c24 */ /* 0x001fca000f8e0204 */
[----:B--2---:R-:W-:-:S05]  /*0080*/  LEA R5, R5, R0, 0x9 ;  /* 0x0000000005057211 */ /* 0x004fca00078e48ff */
[----:B---3--:R-:W-:-:S05]  /*0090*/  IMAD.WIDE.U32 R2, R5, 0x10, R2 ;  /* 0x0000001005027825 */ /* 0x008fca00078e0002 */
[----:B-1----:R-:W2:Y:S04]  /*00a0*/  LDG.E.128 R28, desc[UR6][R2.64] ;  /* 0x00000006021c7981 */ /* 0x002ea8000c1e1d00 */
[----:B------:R-:W2:Y:S04]  /*00b0*/  LDG.E.128 R32, desc[UR6][R2.64+0x1000] ;  /* 0x0010000602207981 */ /* 0x000ea8000c1e1d00 */
[----:B------:R-:W3:Y:S04]  /*00c0*/  LDG.E.128 R16, desc[UR6][R2.64+0x400] ;  /* 0x0004000602107981 */ /* 0x000ee8000c1e1d00 */
[----:B------:R-:W3:Y:S04]  /*00d0*/  LDG.E.128 R24, desc[UR6][R2.64+0x1400] ;  /* 0x0014000602187981 */ /* 0x000ee8000c1e1d00 */
[----:B------:R-:W4:Y:S04]  /*00e0*/  LDG.E.128 R4, desc[UR6][R2.64+0x800] ;  /* 0x0008000602047981 */ /* 0x000f28000c1e1d00 */
[----:B------:R-:W4:Y:S04]  /*00f0*/  LDG.E.128 R20, desc[UR6][R2.64+0x1800] ;  /* 0x0018000602147981 */ /* 0x000f28000c1e1d00 */
[----:B------:R-:W5:Y:S04]  /*0100*/  LDG.E.128 R8, desc[UR6][R2.64+0xc00] ;  /* 0x000c000602087981 */ /* 0x000f68000c1e1d00 */
[----:B------:R-:W5:Y:S01]  /*0110*/  LDG.E.128 R12, desc[UR6][R2.64+0x1c00] ;  /* 0x001c0006020c7981 */ /* 0x000f62000c1e1d00 */
[----:B------:R-:W0:Y:S01]  /*0120*/  I2F.F64.U32 R38, R0 ;  /* 0x0000000000267312 */ /* 0x000e220000201800 */
[----:B------:R-:W-:Y:S01]  /*0130*/  UMOV UR4, 0x54442d18 ;  /* 0x54442d1800047882 */ /* 0x000fe20000000000 */
[----:B------:R-:W-:Y:S01]  /*0140*/  UMOV UR5, 0x3fa921fb ;  /* 0x3fa921fb00057882 */ /* 0x000fe20000000000 */
[----:B------:R-:W-:Y:S01]  /*0150*/  UMOV UR8, 0x54442d18 ;  /* 0x54442d1800087882 */ /* 0x000fe20000000000 */
[----:B------:R-:W-:Y:S01]  /*0160*/  UMOV UR9, 0x3f9921fb ;  /* 0x3f9921fb00097882 */ /* 0x000fe20000000000 */
[----:B0-----:R-:W-:Y:S01]  /*0170*/  DMUL R42, R38, UR4 ;  /* 0x00000004262a7c28 */ /* 0x001fe20008000000 */
[----:B------:R-:W0:Y:S01]  /*0180*/  S2UR UR5, SR_CgaCtaId ;  /* 0x00000000000579c3 */ /* 0x000e220000008800 */
[----:B------:R-:W-:-:S02]  /*0190*/  UMOV UR4, 0x400 ;  /* 0x0000040000047882 */ /* 0x000fc40000000000 */
[----:B0-----:R-:W-:-:S03]  /*01a0*/  ULEA UR4, UR5, UR4, 0x18 ;  /* 0x0000000405047291 */ /* 0x001fc6000f8ec0ff */
[----:B------:R-:W-:Y:S01]  /*01b0*/  UMOV UR5, 0x3fd921fb ;  /* 0x3fd921fb00057882 */ /* 0x000fe20000000000 */
[C-C-:B--2---:R-:W-:Y:S02]  /*01c0*/  DADD R36, R28.reuse, R32.reuse ;  /* 0x000000001c247229 */ /* 0x144fe40000000020 */
[----:B------:R-:W-:Y:S02]  /*01d0*/  DADD R28, R28, -R32 ;  /* 0x000000001c1c7229 */ /* 0x000fe40000000820 */
[C-C-:B------:R-:W-:Y:S02]  /*01e0*/  DADD R32, R30.reuse, R34.reuse ;  /* 0x000000001e207229 */ /* 0x140fe40000000022 */
[----:B------:R-:W-:Y:S02]  /*01f0*/  DADD R34, R30, -R34 ;  /* 0x000000001e227229 */ /* 0x000fe40000000822 */
[C-C-:B---3--:R-:W-:Y:S02]  /*0200*/  DADD R30, R16.reuse, R24.reuse ;  /* 0x00000000101e7229 */ /* 0x148fe40000000018 */
[----:B------:R-:W-:-:S02]  /*0210*/  DADD R16, R16, -R24 ;  /* 0x0000000010107229 */ /* 0x000fc40000000818 */
[C-C-:B------:R-:W-:Y:S02]  /*0220*/  DADD R24, R18.reuse, R26.reuse ;  /* 0x0000000012187229 */ /* 0x140fe4000000001a */
[----:B------:R-:W-:Y:S02]  /*0230*/  DADD R26, R18, -R26 ;  /* 0x00000000121a7229 */ /* 0x000fe4000000081a */
[C-C-:B----4-:R-:W-:Y:S02]  /*0240*/  DADD R18, R4.reuse, R20.reuse ;  /* 0x0000000004127229 */ /* 0x150fe40000000014 */
[----:B------:R-:W-:Y:S01]  /*0250*/  DADD R20, R4, -R20 ;  /* 0x0000000004147229 */ /* 0x000fe20000000814 */
[----:B------:R-:W0:Y:S01]  /*0260*/  F2F.F32.F64 R4, R42 ;  /* 0x0000002a00047310 */ /* 0x000e220000301000 */
[C-C-:B------:R-:W-:Y:S02]  /*0270*/  DADD R40, R6.reuse, R22.reuse ;  /* 0x0000000006287229 */ /* 0x140fe40000000016 */
[----:B------:R-:W-:-:S02]  /*0280*/  DADD R22, R6, -R22 ;  /* 0x0000000006167229 */ /* 0x000fc40000000816 */
[C-C-:B------:R-:W-:Y:S02]  /*0290*/  DADD R6, R36.reuse, R18.reuse ;  /* 0x0000000024067229 */ /* 0x140fe40000000012 */
[----:B------:R-:W-:Y:S02]  /*02a0*/  DADD R18, R36, -R18 ;  /* 0x0000000024127229 */ /* 0x000fe40000000812 */
[C-C-:B------:R-:W-:Y:S02]  /*02b0*/  DADD R36, R32.reuse, R40.reuse ;  /* 0x0000000020247229 */ /* 0x140fe40000000028 */
[----:B------:R-:W-:Y:S02]  /*02c0*/  DADD R32, R32, -R40 ;  /* 0x0000000020207229 */ /* 0x000fe40000000828 */
[C-C-:B-----5:R-:W-:Y:S01]  /*02d0*/  DADD R40, R8.reuse, R12.reuse ;  /* 0x0000000008287229 */ /* 0x160fe2000000000c */
[----:B0-----:R-:W-:Y:S01]  /*02e0*/  FMUL.RZ R5, R4, 0.15915493667125701904 ;  /* 0x3e22f98304057820 */ /* 0x001fe2000040c000 */
[----:B------:R-:W-:Y:S01]  /*02f0*/  DADD R8, R8, -R12 ;  /* 0x0000000008087229 */ /* 0x000fe2000000080c */
[----:B------:R-:W-:Y:S01]  /*0300*/  LEA R4, R0, UR4, 0x3 ;  /* 0x0000000400047c11 */ /* 0x000fe2000f8e18ff */
[----:B------:R-:W-:-:S02]  /*0310*/  DADD R12, R10, R14 ;  /* 0x000000000a0c7229 */ /* 0x000fc4000000000e */
[----:B------:R-:W-:Y:S01]  /*0320*/  DADD R10, R10, -R14 ;  /* 0x000000000a0a7229 */ /* 0x000fe2000000080e */
[----:B------:R-:W0:Y:S01]  /*0330*/  MUFU.SIN R14, R5 ;  /* 0x00000005000e7308 */ /* 0x000e220000000400 */
[C-C-:B------:R-:W-:Y:S02]  /*0340*/  DADD R42, R30.reuse, R40.reuse ;  /* 0x000000001e2a7229 */ /* 0x140fe40000000028 */
[----:B------:R-:W-:Y:S02]  /*0350*/  DADD R30, R30, -R40 ;  /* 0x000000001e1e7229 */ /* 0x000fe40000000828 */
[C-C-:B------:R-:W-:Y:S02]  /*0360*/  DADD R44, R24.reuse, R12.reuse ;  /* 0x00000000182c7229 */ /* 0x140fe4000000000c */
[----:B------:R-:W-:Y:S01]  /*0370*/  DADD R40, R24, -R12 ;  /* 0x0000000018287229 */ /* 0x000fe2000000080c */
[----:B------:R-:W1:Y:S01]  /*0380*/  MUFU.COS R15, R5 ;  /* 0x00000005000f7308 */ /* 0x000e620000000000 */
[----:B------:R-:W-:-:S02]  /*0390*/  DADD R24, R6, R42 ;  /* 0x0000000006187229 */ /* 0x000fc4000000002a */
[----:B------:R-:W-:Y:S02]  /*03a0*/  DADD R12, R6, -R42 ;  /* 0x00000000060c7229 */ /* 0x000fe4000000082a */
[C-C-:B------:R-:W-:Y:S02]  /*03b0*/  DADD R6, R36.reuse, R44.reuse ;  /* 0x0000000024067229 */ /* 0x140fe4000000002c */
[----:B------:R-:W-:Y:S01]  /*03c0*/  DADD R36, R36, -R44 ;  /* 0x0000000024247229 */ /* 0x000fe2000000082c */
[----:B------:R2:W-:Y:S01]  /*03d0*/  STS.64 [R4], R24 ;  /* 0x0000001804007388 */ /* 0x0005e20000000a00 */
[----:B0-----:R-:W2:Y:S08]  /*03e0*/  F2F.F64.F32 R44, R14 ;  /* 0x0000000e002c7310 */ /* 0x001eb00000201800 */
[----:B-1----:R0:W1:Y:S01]  /*03f0*/  F2F.F64.F32 R42, R15 ;  /* 0x0000000f002a7310 */ /* 0x0020620000201800 */
[----:B--2---:R-:W-:-:S02]  /*0400*/  DMUL R24, R12, R44 ;  /* 0x0000002c0c187228 */ /* 0x004fc40000000000 */
[----:B0-----:R-:W-:Y:S02]  /*0410*/  DMUL R14, R36, R44 ;  /* 0x0000002c240e7228 */ /* 0x001fe40000000000 */
[----:B------:R-:W-:Y:S01]  /*0420*/  DMUL R44, R38, UR8 ;  /* 0x00000008262c7c28 */ /* 0x000fe20008000000 */
[----:B------:R-:W-:Y:S01]  /*0430*/  UMOV UR8, 0x7f3321d2 ;  /* 0x7f3321d200087882 */ /* 0x000fe20000000000 */
[----:B------:R-:W-:-:S04]  /*0440*/  UMOV UR9, 0x3fb2d97c ;  /* 0x3fb2d97c00097882 */ /* 0x000fc80000000000 */
[-C--:B-1----:R-:W-:Y:S02]  /*0450*/  DFMA R12, R12, R42.reuse, -R14 ;  /* 0x0000002a0c0c722b */ /* 0x082fe4000000080e */
[----:B------:R-:W-:Y:S02]  /*0460*/  DFMA R14, R36, R42, R24 ;  /* 0x0000002a240e722b */ /* 0x000fe40000000018 */
[----:B------:R-:W0:Y:S01]  /*0470*/  F2F.F32.F64 R44, R44 ;  /* 0x0000002c002c7310 */ /* 0x000e220000301000 */
[----:B------:R-:W-:Y:S02]  /*0480*/  DFMA R24, RZ, R30, -R40 ;  /* 0x0000001eff18722b */ /* 0x000fe40000000828 */
[----:B------:R-:W-:Y:S01]  /*0490*/  DFMA R30, RZ, R40, R30 ;  /* 0x00000028ff1e722b */ /* 0x000fe2000000001e */
[----:B------:R-:W-:Y:S05]  /*04a0*/  STS.64 [R4+0x840], R12 ;  /* 0x0008400c04007388 */ /* 0x000fea0000000a00 */
[----:B------:R-:W-:-:S02]  /*04b0*/  DADD R40, R18, R24 ;  /* 0x0000000012287229 */ /* 0x000fc40000000018 */
[C-C-:B------:R-:W-:Y:S02]  /*04c0*/  DADD R42, R32.reuse, R30.reuse ;  /* 0x00000000202a7229 */ /* 0x140fe4000000001e */
[----:B------:R-:W-:Y:S01]  /*04d0*/  DADD R30, R32, -R30 ;  /* 0x00000000201e7229 */ /* 0x000fe2000000081e */
[----:B0-----:R-:W-:Y:S01]  /*04e0*/  FMUL.RZ R5, R44, 0.15915493667125701904 ;  /* 0x3e22f9832c057820 */ /* 0x001fe2000040c000 */
[----:B------:R-:W-:-:S03]  /*04f0*/  DADD R24, R18, -R24 ;  /* 0x0000000012187229 */ /* 0x000fc60000000818 */
[----:B------:R-:W0:Y:S08]  /*0500*/  MUFU.SIN R44, R5 ;  /* 0x00000005002c7308 */ /* 0x000e300000000400 */
[----:B------:R-:W1:Y:S08]  /*0510*/  MUFU.COS R5, R5 ;  /* 0x0000000500057308 */ /* 0x000e700000000000 */
[----:B0-----:R0:W2:Y:S02]  /*0520*/  F2F.F64.F32 R36, R44 ;  /* 0x0000002c00247310 */ /* 0x0010a40000201800 */
[----:B0-----:R-:W-:-:S06]  /*0530*/  DMUL R44, R38, UR8 ;  /* 0x00000008262c7c28 */ /* 0x001fcc0008000000 */
[----:B-1----:R-:W0:Y:S01]  /*0540*/  F2F.F64.F32 R32, R5 ;  /* 0x0000000500207310 */ /* 0x002e220000201800 */
[----:B------:R-:W-:Y:S01]  /*0550*/  UMOV UR8, 0x54442d18 ;  /* 0x54442d1800087882 */ /* 0x000fe20000000000 */
[----:B------:R-:W-:Y:S01]  /*0560*/  UMOV UR9, 0x3f8921fb ;  /* 0x3f8921fb00097882 */ /* 0x000fe20000000000 */
[-C--:B--2---:R-:W-:Y:S02]  /*0570*/  DMUL R18, R42, R36.reuse ;  /* 0x000000242a127228 */ /* 0x084fe40000000000 */
[----:B------:R-:W-:-:S03]  /*0580*/  DMUL R36, R40, R36 ;  /* 0x0000002428247228 */ /* 0x000fc60000000000 */
[----:B------:R-:W1:Y:S03]  /*0590*/  F2F.F32.F64 R44, R44 ;  /* 0x0000002c002c7310 */ /* 0x000e660000301000 */
[-C--:B0-----:R-:W-:Y:S02]  /*05a0*/  DFMA R18, R40, R32.reuse, -R18 ;  /* 0x000000202812722b */ /* 0x081fe40000000812 */
[----:B------:R-:W-:-:S05]  /*05b0*/  DFMA R32, R42, R32, R36 ;  /* 0x000000202a20722b */ /* 0x000fca0000000024 */
[----:B------:R-:W-:Y:S01]  /*05c0*/  STS.64 [R4+0x420], R18 ;  /* 0x0004201204007388 */ /* 0x000fe20000000a00 */
[----:B-1----:R-:W-:-:S04]  /*05d0*/  FMUL.RZ R44, R44, 0.15915493667125701904 ;  /* 0x3e22f9832c2c7820 */ /* 0x002fc8000040c000 */
[----:B------:R-:W0:Y:S08]  /*05e0*/  MUFU.SIN R5, R44 ;  /* 0x0000002c00057308 */ /* 0x000e300000000400 */
[----:B------:R1:W2:Y:S08]  /*05f0*/  MUFU.COS R40, R44 ;  /* 0x0000002c00287308 */ /* 0x0002b00000000000 */
[----:B0-----:R-:W0:Y:S01]  /*0600*/  F2F.F64.F32 R36, R5 ;  /* 0x0000000500247310 */ /* 0x001e220000201800 */
[----:B-1----:R-:W-:-:S07]  /*0610*/  DADD R44, R8, -R10 ;  /* 0x00000000082c7229 */ /* 0x002fce000000080a */
[----:B--2---:R-:W1:Y:S01]  /*0620*/  F2F.F64.F32 R40, R40 ;  /* 0x0000002800287310 */ /* 0x004e620000201800 */
[-C--:B0-----:R-:W-:Y:S02]  /*0630*/  DMUL R42, R30, R36.reuse ;  /* 0x000000241e2a7228 */ /* 0x081fe40000000000 */
[----:B------:R-:W-:-:S06]  /*0640*/  DMUL R36, R24, R36 ;  /* 0x0000002418247228 */ /* 0x000fcc0000000000 */
[-C--:B-1----:R-:W-:Y:S02]  /*0650*/  DFMA R24, R24, R40.reuse, -R42 ;  /* 0x000000281818722b */ /* 0x082fe4000000082a */
[----:B------:R-:W-:Y:S01]  /*0660*/  DMUL R42, R38, UR8 ;  /* 0x00000008262a7c28 */ /* 0x000fe20008000000 */
[----:B------:R-:W-:Y:S01]  /*0670*/  UMOV UR8, 0x667f3bcd ;  /* 0x667f3bcd00087882 */ /* 0x000fe20000000000 */
[----:B------:R-:W-:Y:S01]  /*0680*/  DFMA R30, R30, R40, R36 ;  /* 0x000000281e1e722b */ /* 0x000fe20000000024 */
[----:B------:R-:W-:Y:S01]  /*0690*/  UMOV UR9, 0x3fe6a09e ;  /* 0x3fe6a09e00097882 */ /* 0x000fe20000000000 */
[----:B------:R-:W-:Y:S01]  /*06a0*/  DADD R40, -R8, -R10 ;  /* 0x0000000008287229 */ /* 0x000fe2000000090a */
[----:B------:R0:W-:Y:S01]  /*06b0*/  STS.64 [R4+0xc60], R24 ;  /* 0x000c601804007388 */ /* 0x0001e20000000a00 */
[C-C-:B------:R-:W-:Y:S02]  /*06c0*/  DADD R36, R16.reuse, -R26.reuse ;  /* 0x0000000010247229 */ /* 0x140fe4000000081a */
[----:B------:R-:W-:-:S02]  /*06d0*/  DADD R26, R16, R26 ;  /* 0x00000000101a7229 */ /* 0x000fc4000000001a */
[----:B------:R-:W1:Y:S01]  /*06e0*/  F2F.F32.F64 R42, R42 ;  /* 0x0000002a002a7310 */ /* 0x000e620000301000 */
[----:B------:R-:W-:Y:S02]  /*06f0*/  DFMA R16, RZ, R20, -R22 ;  /* 0x00000014ff10722b */ /* 0x000fe40000000816 */
[----:B------:R-:W-:Y:S02]  /*0700*/  DFMA R20, RZ, R22, R20 ;  /* 0x00000016ff14722b */ /* 0x000fe40000000014 */
[----:B------:R-:W-:Y:S02]  /*0710*/  DMUL R10, R40, UR8 ;  /* 0x00000008280a7c28 */ /* 0x000fe40008000000 */
[----:B------:R-:W-:Y:S01]  /*0720*/  DMUL R40, R44, UR8 ;  /* 0x000000082c287c28 */ /* 0x000fe20008000000 */
[----:B0-----:R-:W-:Y:S01]  /*0730*/  LOP3.LUT R25, R0, 0x7, RZ, 0xc0, !PT ;  /* 0x0000000700197812 */ /* 0x001fe200078ec0ff */
[C-C-:B------:R-:W-:Y:S02]  /*0740*/  DADD R22, R28.reuse, R16.reuse ;  /* 0x000000001c167229 */ /* 0x140fe40000000010 */
[----:B------:R-:W-:-:S02]  /*0750*/  DADD R28, R28, -R16 ;  /* 0x000000001c1c7229 */ /* 0x000fc40000000810 */
[C-C-:B------:R-:W-:Y:S01]  /*0760*/  DADD R16, R34.reuse, R20.reuse ;  /* 0x0000000022107229 */ /* 0x140fe20000000014 */
[----:B-1----:R-:W-:Y:S01]  /*0770*/  FMUL.RZ R42, R42, 0.15915493667125701904 ;  /* 0x3e22f9832a2a7820 */ /* 0x002fe2000040c000 */
[----:B------:R-:W-:Y:S02]  /*0780*/  DADD R34, R34, -R20 ;  /* 0x0000000022227229 */ /* 0x000fe40000000814 */
[C-C-:B------:R-:W-:Y:S01]  /*0790*/  DFMA R20, R36.reuse, UR8, R10.reuse ;  /* 0x0000000824147c2b */ /* 0x140fe2000800000a */
[----:B------:R-:W0:Y:S01]  /*07a0*/  MUFU.SIN R8, R42 ;  /* 0x0000002a00087308 */ /* 0x000e220000000400 */
[----:B------:R-:W-:Y:S02]  /*07b0*/  DFMA R36, R36, UR8, -R10 ;  /* 0x0000000824247c2b */ /* 0x000fe4000800080a */
[C-C-:B------:R-:W-:Y:S02]  /*07c0*/  DFMA R10, R26.reuse, UR8, R40.reuse ;  /* 0x000000081a0a7c2b */ /* 0x140fe40008000028 */
[----:B------:R-:W-:Y:S01]  /*07d0*/  DFMA R26, R26, UR8, -R40 ;  /* 0x000000081a1a7c2b */ /* 0x000fe20008000828 */
[----:B------:R-:W-:Y:S01]  /*07e0*/  UMOV UR8, 0x2955385e ;  /* 0x2955385e00087882 */ /* 0x000fe20000000000 */
[C-C-:B------:R-:W-:Y:S01]  /*07f0*/  DADD R40, R22.reuse, R20.reuse ;  /* 0x0000000016287229 */ /* 0x140fe20000000014 */
[----:B------:R-:W1:Y:S01]  /*0800*/  MUFU.COS R5, R42 ;  /* 0x0000002a00057308 */ /* 0x000e620000000000 */
[----:B------:R-:W-:Y:S01]  /*0810*/  DADD R22, R22, -R20 ;  /* 0x0000000016167229 */ /* 0x000fe20000000814 */
[----:B------:R-:W-:Y:S01]  /*0820*/  UMOV UR9, 0x3faf6a7a ;  /* 0x3faf6a7a00097882 */ /* 0x000fe20000000000 */
[----:B------:R-:W-:-:S02]  /*0830*/  DADD R20, R16, R10 ;  /* 0x0000000010147229 */ /* 0x000fc4000000000a */
[----:B------:R-:W-:-:S03]  /*0840*/  DADD R16, R16, -R10 ;  /* 0x0000000010107229 */ /* 0x000fc6000000080a */
[----:B0-----:R-:W0:Y:S08]  /*0850*/  F2F.F64.F32 R8, R8 ;  /* 0x0000000800087310 */ /* 0x001e300000201800 */
[----:B-1----:R-:W1:Y:S01]  /*0860*/  F2F.F64.F32 R42, R5 ;  /* 0x00000005002a7310 */ /* 0x002e620000201800 */
[-C--:B0-----:R-:W-:Y:S02]  /*0870*/  DMUL R10, R20, R8.reuse ;  /* 0x00000008140a7228 */ /* 0x081fe40000000000 */
[----:B------:R-:W-:-:S06]  /*0880*/  DMUL R44, R40, R8 ;  /* 0x00000008282c7228 */ /* 0x000fcc0000000000 */
[-C--:B-1----:R-:W-:Y:S02]  /*0890*/  DFMA R10, R40, R42.reuse, -R10 ;  /* 0x0000002a280a722b */ /* 0x082fe4000000080a */
[----:B------:R-:W-:Y:S01]  /*08a0*/  DMUL R40, R38, UR8 ;  /* 0x0000000826287c28 */ /* 0x000fe20008000000 */
[----:B------:R-:W-:Y:S01]  /*08b0*/  UMOV UR8, 0x7f3321d2 ;  /* 0x7f3321d200087882 */ /* 0x000fe20000000000 */
[----:B------:R-:W-:Y:S01]  /*08c0*/  UMOV UR9, 0x3fa2d97c ;  /* 0x3fa2d97c00097882 */ /* 0x000fe20000000000 */
[----:B------:R-:W-:Y:S02]  /*08d0*/  DFMA R20, R20, R42, R44 ;  /* 0x0000002a1414722b */ /* 0x000fe4000000002c */
[C---:B------:R-:W-:Y:S01]  /*08e0*/  DMUL R44, R38.reuse, UR8 ;  /* 0x00000008262c7c28 */ /* 0x040fe20008000000 */
[----:B------:R-:W-:Y:S01]  /*08f0*/  UMOV UR8, 0xe9bba775 ;  /* 0xe9bba77500087882 */ /* 0x000fe20000000000 */
[----:B------:R-:W-:Y:S01]  /*0900*/  UMOV UR9, 0x3fb5fdbb ;  /* 0x3fb5fdbb00097882 */ /* 0x000fe20000000000 */
[----:B------:R-:W-:Y:S01]  /*0910*/  STS.64 [R4+0x210], R10 ;  /* 0x0002100a04007388 */ /* 0x000fe20000000a00 */
[----:B------:R-:W-:Y:S01]  /*0920*/  DMUL R38, R38, UR8 ;  /* 0x0000000826267c28 */ /* 0x000fe20008000000 */
[----:B------:R-:W0:Y:S08]  /*0930*/  F2F.F32.F64 R40, R40 ;  /* 0x0000002800287310 */ /* 0x000e300000301000 */
[----:B------:R-:W1:Y:S01]  /*0940*/  F2F.F32.F64 R44, R44 ;  /* 0x0000002c002c7310 */ /* 0x000e620000301000 */
[----:B0-----:R-:W-:-:S07]  /*0950*/  FMUL.RZ R43, R40, 0.15915493667125701904 ;  /* 0x3e22f983282b7820 */ /* 0x001fce000040c000 */
[----:B------:R-:W0:Y:S01]  /*0960*/  F2F.F32.F64 R38, R38 ;  /* 0x0000002600267310 */ /* 0x000e220000301000 */
[----:B-1----:R-:W-:-:S07]  /*0970*/  FMUL.RZ R44, R44, 0.15915493667125701904 ;  /* 0x3e22f9832c2c7820 */ /* 0x002fce000040c000 */
[----:B------:R-:W1:Y:S01]  /*0980*/  MUFU.SIN R42, R43 ;  /* 0x0000002b002a7308 */ /* 0x000e620000000400 */
[----:B0-----:R-:W-:-:S07]  /*0990*/  FMUL.RZ R5, R38, 0.15915493667125701904 ;  /* 0x3e22f98326057820 */ /* 0x001fce000040c000 */
[----:B------:R0:W2:Y:S01]  /*09a0*/  MUFU.COS R9, R43 ;  /* 0x0000002b00097308 */ /* 0x0000a20000000000 */
[----:B------:R-:W-:Y:S02]  /*09b0*/  DFMA R38, RZ, R36, -R26 ;  /* 0x00000024ff26722b */ /* 0x000fe4000000081a */
[----:B------:R-:W-:-:S05]  /*09c0*/  DFMA R26, RZ, R26, R36 ;  /* 0x0000001aff1a722b */ /* 0x000fca0000000024 */
[----:B------:R-:W-:Y:S08]  /*09d0*/  MUFU.COS R40, R5 ;  /* 0x0000000500287308 */ /* 0x000ff00000000000 */
[----:B-1----:R0:W1:Y:S02]  /*09e0*/  F2F.F64.F32 R36, R42 ;  /* 0x0000002a00247310 */ /* 0x0020640000201800 */
[----:B0-----:R-:W-:-:S06]  /*09f0*/  DADD R42, R28, R38 ;  /* 0x000000001c2a7229 */ /* 0x001fcc0000000026 */
[----:B------:R-:W-:Y:S01]  /*0a00*/  MUFU.SIN R41, R44 ;  /* 0x0000002c00297308 */ /* 0x000fe20000000400 */
[----:B------:R-:W-:Y:S02]  /*0a10*/  DADD R28, R28, -R38 ;  /* 0x000000001c1c7229 */ /* 0x000fe40000000826 */
[----:B-1----:R-:W-:-:S05]  /*0a20*/  DMUL R12, R16, R36 ;  /* 0x00000024100c7228 */ /* 0x002fca0000000000 */
[----:B------:R-:W0:Y:S01]  /*0a30*/  MUFU.SIN R5, R5 ;  /* 0x0000000500057308 */ /* 0x000e220000000400 */
[----:B------:R-:W-:-:S07]  /*0a40*/  DMUL R36, R22, R36 ;  /* 0x0000002416247228 */ /* 0x000fce0000000000 */
[----:B--2---:R-:W1:Y:S08]  /*0a50*/  F2F.F64.F32 R38, R9 ;  /* 0x0000000900267310 */ /* 0x004e700000201800 */
[----:B------:R2:W3:Y:S01]  /*0a60*/  MUFU.COS R8, R44 ;  /* 0x0000002c00087308 */ /* 0x0004e20000000000 */
[----:B-1----:R-:W-:Y:S02]  /*0a70*/  DFMA R12, R22, R38, -R12 ;  /* 0x00000026160c722b */ /* 0x002fe4000000080c */
[----:B--2---:R-:W-:-:S05]  /*0a80*/  DADD R44, R34, R26 ;  /* 0x00000000222c7229 */ /* 0x004fca000000001a */
[----:B0-----:R-:W0:Y:S01]  /*0a90*/  F2F.F64.F32 R22, R5 ;  /* 0x0000000500167310 */ /* 0x001e220000201800 */
[----:B------:R-:W-:Y:S02]  /*0aa0*/  DADD R26, R34, -R26 ;  /* 0x00000000221a7229 */ /* 0x000fe4000000081a */
[----:B------:R-:W-:Y:S01]  /*0ab0*/  DFMA R36, R16, R38, R36 ;  /* 0x000000261024722b */ /* 0x000fe20000000024 */
[----:B------:R1:W-:Y:S04]  /*0ac0*/  STS.64 [R4+0xa50], R12 ;  /* 0x000a500c04007388 */ /* 0x0003e80000000a00 */
[----:B------:R-:W2:Y:S01]  /*0ad0*/  F2F.F64.F32 R34, R41 ;  /* 0x0000002900227310 */ /* 0x000ea20000201800 */
[----:B0-----:R-:W-:-:S07]  /*0ae0*/  DMUL R18, R26, R22 ;  /* 0x000000161a127228 */ /* 0x001fce0000000000 */
[----:B---3--:R-:W0:Y:S01]  /*0af0*/  F2F.F64.F32 R8, R8 ;  /* 0x0000000800087310 */ /* 0x008e220000201800 */
[----:B-1----:R-:W-:Y:S01]  /*0b00*/  SHF.R.U32.HI R12, RZ, 0x3, R0 ;  /* 0x00000003ff0c7819 */ /* 0x002fe20000011600 */
[----:B------:R-:W-:Y:S01]  /*0b10*/  DMUL R38, R28, R22 ;  /* 0x000000161c267228 */ /* 0x000fe20000000000 */
[----:B------:R-:W-:-:S03]  /*0b20*/  SHF.L.U32 R0, R0, 0x6, RZ ;  /* 0x0000000600007819 */ /* 0x000fc600000006ff */
[----:B------:R-:W-:Y:S01]  /*0b30*/  IMAD R24, R25, 0x42, R12 ;  /* 0x0000004219187824 */ /* 0x000fe200078e020c */
[-C--:B--2---:R-:W-:Y:S01]  /*0b40*/  DMUL R10, R44, R34.reuse ;  /* 0x000000222c0a7228 */ /* 0x084fe20000000000 */
[----:B------:R-:W1:Y:S01]  /*0b50*/  F2F.F64.F32 R40, R40 ;  /* 0x0000002800287310 */ /* 0x000e620000201800 */
[----:B------:R-:W-:Y:S02]  /*0b60*/  DMUL R34, R42, R34 ;  /* 0x000000222a227228 */ /* 0x000fe40000000000 */
[----:B------:R-:W-:Y:S01]  /*0b70*/  LEA R5, R24, UR4, 0x3 ;  /* 0x0000000418057c11 */ /* 0x000fe2000f8e18ff */
[----:B------:R-:W-:-:S03]  /*0b80*/  UMOV UR4, 0x54442d18 ;  /* 0x54442d1800047882 */ /* 0x000fc60000000000 */
[----:B0-----:R-:W-:-:S07]  /*0b90*/  DFMA R42, R42, R8, -R10 ;  /* 0x000000082a2a722b */ /* 0x001fce000000080a */
[----:B------:R0:W-:Y:S01]  /*0ba0*/  STS.64 [R4+0x630], R42 ;  /* 0x0006302a04007388 */ /* 0x0001e20000000a00 */
[-C--:B-1----:R-:W-:Y:S02]  /*0bb0*/  DFMA R18, R28, R40.reuse, -R18 ;  /* 0x000000281c12722b */ /* 0x082fe40000000812 */
[----:B------:R-:W-:-:S05]  /*0bc0*/  DFMA R38, R26, R40, R38 ;  /* 0x000000281a26722b */ /* 0x000fca0000000026 */
[----:B------:R-:W-:Y:S01]  /*0bd0*/  STS.64 [R4+0xe70], R18 ;  /* 0x000e701204007388 */ /* 0x000fe20000000a00 */
[----:B------:R-:W-:Y:S06]  /*0be0*/  BAR.SYNC.DEFER_BLOCKING 0x0 ;  /* 0x0000000000007b1d */ /* 0x000fec0000010000 */
[----:B0-----:R-:W-:Y:S01]  /*0bf0*/  DFMA R42, R44, R8, R34 ;  /* 0x000000082c2a722b */ /* 0x001fe20000000022 */
[----:B------:R-:W-:Y:S04]  /*0c00*/  LDS.64 R18, [R5] ;  /* 0x0000000005127984 */ /* 0x000fe80000000a00 */
[----:B------:R-:W0:Y:S04]  /*0c10*/  LDS.64 R10, [R5+0x100] ;  /* 0x00010000050a7984 */ /* 0x000e280000000a00 */
[----:B------:R-:W-:Y:S04]  /*0c20*/  LDS.64 R16, [R5+0x80] ;  /* 0x0000800005107984 */ /* 0x000fe80000000a00 */
[----:B------:R-:W-:Y:S04]  /*0c30*/  LDS.64 R24, [R5+0x180] ;  /* 0x0001800005187984 */ /* 0x000fe80000000a00 */
[----:B------:R-:W-:Y:S04]  /*0c40*/  LDS.64 R34, [R5+0x40] ;  /* 0x0000400005227984 */ /* 0x000fe80000000a00 */
[----:B------:R-:W1:Y:S04]  /*0c50*/  LDS.64 R8, [R5+0x140] ;  /* 0x0001400005087984 */ /* 0x000e680000000a00 */
[----:B------:R-:W-:Y:S04]  /*0c60*/  LDS.64 R22, [R5+0xc0] ;  /* 0x0000c00005167984 */ /* 0x000fe80000000a00 */
[----:B------:R-:W2:Y:S01]  /*0c70*/  LDS.64 R28, [R5+0x1c0] ;  /* 0x0001c000051c7984 */ /* 0x000ea20000000a00 */
[----:B------:R-:W-:Y:S06]  /*0c80*/  BAR.SYNC.DEFER_BLOCKING 0x0 ;  /* 0x0000000000007b1d */ /* 0x000fec0000010000 */
[----:B0-----:R-:W-:-:S02]  /*0c90*/  DADD R40, R18, R10 ;  /* 0x0000000012287229 */ /* 0x001fc4000000000a */
[----:B------:R-:W-:Y:S01]  /*0ca0*/  DADD R10, R18, -R10 ;  /* 0x00000000120a7229 */ /* 0x000fe2000000080a */
[----:B------:R0:W-:Y:S04]  /*0cb0*/  STS.64 [R4], R6 ;  /* 0x0000000604007388 */ /* 0x0001e80000000a00 */
[----:B------:R-:W-:Y:S01]  /*0cc0*/  STS.64 [R4+0x210], R20 ;  /* 0x0002101404007388 */ /* 0x000fe20000000a00 */
[C-C-:B-1----:R-:W-:Y:S02]  /*0cd0*/  DADD R18, R34.reuse, R8.reuse ;  /* 0x0000000022127229 */ /* 0x142fe40000000008 */
[----:B------:R-:W-:Y:S01]  /*0ce0*/  DADD R8, R34, -R8 ;  /* 0x0000000022087229 */ /* 0x000fe20000000808 */
[----:B------:R-:W-:Y:S04]  /*0cf0*/  STS.64 [R4+0x420], R32 ;  /* 0x0004202004007388 */ /* 0x000fe80000000a00 */
[----:B------:R-:W-:Y:S01]  /*0d00*/  STS.64 [R4+0x630], R42 ;  /* 0x0006302a04007388 */ /* 0x000fe20000000a00 */
[----:B0-----:R-:W-:-:S02]  /*0d10*/  DADD R6, R16, R24 ;  /* 0x0000000010067229 */ /* 0x001fc40000000018 */
[----:B------:R-:W-:Y:S01]  /*0d20*/  DADD R24, R16, -R24 ;  /* 0x0000000010187229 */ /* 0x000fe20000000818 */
[----:B------:R0:W-:Y:S04]  /*0d30*/  STS.64 [R4+0x840], R14 ;  /* 0x0008400e04007388 */ /* 0x0001e80000000a00 */
[----:B------:R1:W-:Y:S01]  /*0d40*/  STS.64 [R4+0xa50], R36 ;  /* 0x000a502404007388 */ /* 0x0003e20000000a00 */
[C-C-:B------:R-:W-:Y:S02]  /*0d50*/  DADD R16, R40.reuse, R6.reuse ;  /* 0x0000000028107229 */ /* 0x140fe40000000006 */
[----:B------:R-:W-:Y:S01]  /*0d60*/  DADD R40, R40, -R6 ;  /* 0x0000000028287229 */ /* 0x000fe20000000806 */
[----:B------:R-:W-:Y:S04]  /*0d70*/  STS.64 [R4+0xc60], R30 ;  /* 0x000c601e04007388 */ /* 0x000fe80000000a00 */
[----:B------:R-:W-:Y:S01]  /*0d80*/  STS.64 [R4+0xe70], R38 ;  /* 0x000e702604007388 */ /* 0x000fe20000000a00 */
[----:B0-----:R-:W1:Y:S01]  /*0d90*/  I2F.F64.U32 R14, R12 ;  /* 0x0000000c000e7312 */ /* 0x001e620000201800 */
[----:B------:R-:W-:Y:S06]  /*0da0*/  BAR.SYNC.DEFER_BLOCKING 0x0 ;  /* 0x0000000000007b1d */ /* 0x000fec0000010000 */
[----:B-1----:R-:W-:Y:S01]  /*0db0*/  DMUL R36, R14, UR4 ;  /* 0x000000040e247c28 */ /* 0x002fe20008000000 */
[----:B------:R-:W-:Y:S01]  /*0dc0*/  UMOV UR5, 0x3fc921fb ;  /* 0x3fc921fb00057882 */ /* 0x000fe20000000000 */
[----:B--2---:R-:W-:-:S02]  /*0dd0*/  DADD R14, R22, R28 ;  /* 0x00000000160e7229 */ /* 0x004fc4000000001c */
[----:B------:R-:W-:Y:S02]  /*0de0*/  DADD R22, R22, -R28 ;  /* 0x0000000016167229 */ /* 0x000fe4000000081c */
[----:B------:R-:W0:Y:S04]  /*0df0*/  F2F.F32.F64 R6, R36 ;  /* 0x0000002400067310 */ /* 0x000e280000301000 */
[C-C-:B------:R-:W-:Y:S01]  /*0e00*/  DADD R28, R18.reuse, R14.reuse ;  /* 0x00000000121c7229 */ /* 0x140fe2000000000e */
[----:B------:R-:W-:Y:S01]  /*0e10*/  LDS.64 R38, [R5] ;  /* 0x0000000005267984 */ /* 0x000fe20000000a00 */
[----:B------:R-:W-:-:S03]  /*0e20*/  DADD R18, R18, -R14 ;  /* 0x0000000012127229 */ /* 0x000fc6000000080e */
[----:B------:R-:W1:Y:S03]  /*0e30*/  LDS.64 R26, [R5+0x100] ;  /* 0x00010000051a7984 */ /* 0x000e660000000a00 */
[C-C-:B------:R-:W-:Y:S01]  /*0e40*/  DADD R14, R16.reuse, R28.reuse ;  /* 0x00000000100e7229 */ /* 0x140fe2000000001c */
[----:B------:R-:W-:Y:S01]  /*0e50*/  LDS.64 R42, [R5+0x80] ;  /* 0x00008000052a7984 */ /* 0x000fe20000000a00 */
[----:B0-----:R-:W-:Y:S01]  /*0e60*/  FMUL.RZ R13, R6, 0.15915493667125701904 ;  /* 0x3e22f983060d7820 */ /* 0x001fe2000040c000 */
[----:B------:R-:W-:Y:S02]  /*0e70*/  DADD R28, R16, -R28 ;  /* 0x00000000101c7229 */ /* 0x000fe4000000081c */
[----:B------:R-:W0:Y:S04]  /*0e80*/  LDS.64 R32, [R5+0x180] ;  /* 0x0001800005207984 */ /* 0x000e280000000a00 */
[----:B------:R-:W-:Y:S04]  /*0e90*/  LDS.64 R44, [R5+0x40] ;  /* 0x00004000052c7984 */ /* 0x000fe80000000a00 */
[----:B------:R-:W2:Y:S04]  /*0ea0*/  LDS.64 R20, [R5+0x140] ;  /* 0x0001400005147984 */ /* 0x000ea80000000a00 */
[----:B------:R-:W-:Y:S04]  /*0eb0*/  LDS.64 R30, [R5+0xc0] ;  /* 0x0000c000051e7984 */ /* 0x000fe80000000a00 */
[----:B------:R3:W4:Y:S01]  /*0ec0*/  LDS.64 R34, [R5+0x1c0] ;  /* 0x0001c00005227984 */ /* 0x0007220000000a00 */
[----:B------:R-:W-:Y:S06]  /*0ed0*/  BAR.SYNC.DEFER_BLOCKING 0x0 ;  /* 0x0000000000007b1d */ /* 0x000fec0000010000 */
[----:B---3--:R-:W3:Y:S01]  /*0ee0*/  MUFU.SIN R5, R13 ;  /* 0x0000000d00057308 */ /* 0x008ee20000000400 */
[----:B-1----:R-:W-:-:S02]  /*0ef0*/  DADD R16, R38, R26 ;  /* 0x0000000026107229 */ /* 0x002fc4000000001a */
[----:B------:R-:W-:Y:S02]  /*0f00*/  DADD R38, R38, -R26 ;  /* 0x0000000026267229 */ /* 0x000fe4000000081a */
[C-C-:B0-----:R-:W-:Y:S02]  /*0f10*/  DADD R6, R42.reuse, R32.reuse ;  /* 0x000000002a067229 */ /* 0x141fe40000000020 */
[----:B------:R-:W-:Y:S01]  /*0f20*/  DADD R32, R42, -R32 ;  /* 0x000000002a207229 */ /* 0x000fe20000000820 */
[----:B------:R0:W1:Y:S01]  /*0f30*/  MUFU.COS R42, R13 ;  /* 0x0000000d002a7308 */ /* 0x0000620000000000 */
[----:B------:R5:W-:Y:S04]  /*0f40*/  STS.64 [R4], R14 ;  /* 0x0000000e04007388 */ /* 0x000be80000000a00 */
[----:B------:R-:W-:-:S02]  /*0f50*/  DADD R36, R16, R6 ;  /* 0x0000000010247229 */ /* 0x000fc40000000006 */
[----:B------:R-:W-:Y:S02]  /*0f60*/  DADD R6, R16, -R6 ;  /* 0x0000000010067229 */ /* 0x000fe40000000806 */
[C-C-:B--2---:R-:W-:Y:S01]  /*0f70*/  DADD R26, R44.reuse, R20.reuse ;  /* 0x000000002c1a7229 */ /* 0x144fe20000000014 */
[----:B0-----:R-:W-:Y:S01]  /*0f80*/  I2F.F64.U32 R12, R12 ;  /* 0x0000000c000c7312 */ /* 0x001fe20000201800 */
[----:B------:R-:W-:Y:S02]  /*0f90*/  DADD R20, R44, -R20 ;  /* 0x000000002c147229 */ /* 0x000fe40000000814 */
[C-C-:B----4-:R-:W-:Y:S02]  /*0fa0*/  DADD R16, R30.reuse, R34.reuse ;  /* 0x000000001e107229 */ /* 0x150fe40000000022 */
[----:B------:R-:W-:-:S03]  /*0fb0*/  DADD R30, R30, -R34 ;  /* 0x000000001e1e7229 */ /* 0x000fc60000000822 */
[----:B---3--:R-:W5:Y:S03]  /*0fc0*/  F2F.F64.F32 R34, R5 ;  /* 0x0000000500227310 */ /* 0x008f660000201800 */
[C-C-:B------:R-:W-:Y:S02]  /*0fd0*/  DADD R44, R26.reuse, R16.reuse ;  /* 0x000000001a2c7229 */ /* 0x140fe40000000010 */
[----:B------:R-:W-:-:S03]  /*0fe0*/  DADD R16, R26, -R16 ;  /* 0x000000001a107229 */ /* 0x000fc60000000810 */
[----:B-1----:R-:W0:Y:S03]  /*0ff0*/  F2F.F64.F32 R42, R42 ;  /* 0x0000002a002a7310 */ /* 0x002e260000201800 */
[C-C-:B------:R-:W-:Y:S02]  /*1000*/  DADD R26, R36.reuse, R44.reuse ;  /* 0x00000000241a7229 */ /* 0x140fe4000000002c */
[----:B------:R-:W-:Y:S02]  /*1010*/  DADD R44, R36, -R44 ;  /* 0x00000000242c7229 */ /* 0x000fe4000000082c */
[----:B-----5:R-:W-:-:S06]  /*1020*/  DMUL R14, R28, R34 ;  /* 0x000000221c0e7228 */ /* 0x020fcc0000000000 */
[C---:B------:R-:W-:Y:S02]  /*1030*/  DMUL R36, R44.reuse, R34 ;  /* 0x000000222c247228 */ /* 0x040fe40000000000 */
[-C--:B0-----:R-:W-:Y:S02]  /*1040*/  DFMA R34, R44, R42.reuse, R14 ;  /* 0x0000002a2c22722b */ /* 0x081fe4000000000e */
[----:B------:R-:W-:Y:S01]  /*1050*/  DMUL R44, R12, UR4 ;  /* 0x000000040c2c7c28 */ /* 0x000fe20008000000 */
[----:B------:R-:W-:Y:S01]  /*1060*/  UMOV UR4, 0x7f3321d2 ;  /* 0x7f3321d200047882 */ /* 0x000fe20000000000 */
[----:B------:R-:W-:Y:S02]  /*1070*/  UMOV UR5, 0x3fe2d97c ;  /* 0x3fe2d97c00057882 */ /* 0x000fe40000000000 */
[----:B------:R-:W-:Y:S02]  /*1080*/  DFMA R42, R28, R42, -R36 ;  /* 0x0000002a1c2a722b */ /* 0x000fe40000000824 */
[----:B------:R-:W-:-:S02]  /*1090*/  DFMA R28, RZ, R18, -R16 ;  /* 0x00000012ff1c722b */ /* 0x000fc40000000810 */
[----:B------:R-:W-:Y:S02]  /*10a0*/  DFMA R36, RZ, R16, R18 ;  /* 0x00000010ff24722b */ /* 0x000fe40000000012 */
[----:B------:R-:W0:Y:S01]  /*10b0*/  F2F.F32.F64 R44, R44 ;  /* 0x0000002c002c7310 */ /* 0x000e220000301000 */
[----:B------:R1:W-:Y:S03]  /*10c0*/  STS.64 [R4+0x900], R42 ;  /* 0x0009002a04007388 */ /* 0x0003e60000000a00 */
[C-C-:B------:R-:W-:Y:S02]  /*10d0*/  DADD R16, R40.reuse, R28.reuse ;  /* 0x0000000028107229 */ /* 0x140fe4000000001c */
[----:B------:R-:W-:Y:S02]  /*10e0*/  DADD R18, R40, -R28 ;  /* 0x0000000028127229 */ /* 0x000fe4000000081c */
[----:B------:R-:W-:-:S02]  /*10f0*/  DADD R28, R6, R36 ;  /* 0x00000000061c7229 */ /* 0x000fc40000000024 */
[----:B------:R-:W-:Y:S01]  /*1100*/  DADD R6, R6, -R36 ;  /* 0x0000000006067229 */ /* 0x000fe20000000824 */
[----:B0-----:R-:W-:-:S04]  /*1110*/  FMUL.RZ R5, R44, 0.15915493667125701904 ;  /* 0x3e22f9832c057820 */ /* 0x001fc8000040c000 */
[----:B------:R-:W0:Y:S08]  /*1120*/  MUFU.SIN R14, R5 ;  /* 0x00000005000e7308 */ /* 0x000e300000000400 */
[----:B------:R-:W2:Y:S08]  /*1130*/  MUFU.COS R5, R5 ;  /* 0x0000000500057308 */ /* 0x000eb00000000000 */
[----:B0-----:R-:W0:Y:S08]  /*1140*/  F2F.F64.F32 R14, R14 ;  /* 0x0000000e000e7310 */ /* 0x001e300000201800 */
[----:B--2---:R-:W2:Y:S01]  /*1150*/  F2F.F64.F32 R36, R5 ;  /* 0x0000000500247310 */ /* 0x004ea20000201800 */
[----:B0-----:R-:W-:-:S02]  /*1160*/  DMUL R44, R28, R14 ;  /* 0x0000000e1c2c7228 */ /* 0x001fc40000000000 */
[----:B------:R-:W-:-:S06]  /*1170*/  DMUL R40, R16, R14 ;  /* 0x0000000e10287228 */ /* 0x000fcc0000000000 */
[-C--:B--2---:R-:W-:Y:S02]  /*1180*/  DFMA R16, R16, R36.reuse, -R44 ;  /* 0x000000241010722b */ /* 0x084fe4000000082c */
[----:B------:R-:W-:Y:S01]  /*1190*/  DMUL R44, R12, UR4 ;  /* 0x000000040c2c7c28 */ /* 0x000fe20008000000 */
[----:B------:R-:W-:Y:S01]  /*11a0*/  UMOV UR4, 0x54442d18 ;  /* 0x54442d1800047882 */ /* 0x000fe20000000000 */
[----:B------:R-:W-:Y:S01]  /*11b0*/  DFMA R28, R28, R36, R40 ;  /* 0x000000241c1c722b */ /* 0x000fe20000000028 */
[----:B------:R-:W-:Y:S02]  /*11c0*/  UMOV UR5, 0x3fb921fb ;  /* 0x3fb921fb00057882 */ /* 0x000fe40000000000 */
[----:B------:R0:W-:Y:S05]  /*11d0*/  STS.64 [R4+0x480], R16 ;  /* 0x0004801004007388 */ /* 0x0001ea0000000a00 */
[----:B------:R-:W2:Y:S02]  /*11e0*/  F2F.F32.F64 R44, R44 ;  /* 0x0000002c002c7310 */ /* 0x000ea40000301000 */
[----:B--2---:R-:W-:-:S06]  /*11f0*/  FMUL.RZ R44, R44, 0.15915493667125701904 ;  /* 0x3e22f9832c2c7820 */ /* 0x004fcc000040c000 */
[----:B------:R-:W2:Y:S08]  /*1200*/  MUFU.SIN R45, R44 ;  /* 0x0000002c002d7308 */ /* 0x000eb00000000400 */
[----:B------:R-:W3:Y:S08]  /*1210*/  MUFU.COS R44, R44 ;  /* 0x0000002c002c7308 */ /* 0x000ef00000000000 */
[----:B--2---:R-:W2:Y:S08]  /*1220*/  F2F.F64.F32 R14, R45 ;  /* 0x0000002d000e7310 */ /* 0x004eb00000201800 */
[----:B---3--:R3:W4:Y:S01]  /*1230*/  F2F.F64.F32 R36, R44 ;  /* 0x0000002c00247310 */ /* 0x0087220000201800 */
[----:B--2---:R-:W-:-:S02]  /*1240*/  DMUL R40, R6, R14 ;  /* 0x0000000e06287228 */ /* 0x004fc40000000000 */
[----:B------:R-:W-:Y:S02]  /*1250*/  DMUL R14, R18, R14 ;  /* 0x0000000e120e7228 */ /* 0x000fe40000000000 */
[----:B---3--:R-:W-:-:S04]  /*1260*/  DADD R44, -R22, -R30 ;  /* 0x00000000162c7229 */ /* 0x008fc8000000091e */
[-C--:B----4-:R-:W-:Y:S02]  /*1270*/  DFMA R18, R18, R36.reuse, -R40 ;  /* 0x000000241212722b */ /* 0x090fe40000000828 */
[----:B------:R-:W-:Y:S01]  /*1280*/  DMUL R40, R12, UR4 ;  /* 0x000000040c287c28 */ /* 0x000fe20008000000 */
[----:B------:R-:W-:Y:S01]  /*1290*/  UMOV UR4, 0x667f3bcd ;  /* 0x667f3bcd00047882 */ /* 0x000fe20000000000 */
[----:B------:R-:W-:Y:S01]  /*12a0*/  DFMA R14, R6, R36, R14 ;  /* 0x00000024060e722b */ /* 0x000fe2000000000e */
[----:B------:R-:W-:Y:S01]  /*12b0*/  UMOV UR5, 0x3fe6a09e ;  /* 0x3fe6a09e00057882 */ /* 0x000fe20000000000 */
[C-C-:B------:R-:W-:Y:S01]  /*12c0*/  DADD R36, R8.reuse, -R20.reuse ;  /* 0x0000000008247229 */ /* 0x140fe20000000814 */
[----:B------:R-:W-:Y:S01]  /*12d0*/  STS.64 [R4+0xd80], R18 ;  /* 0x000d801204007388 */ /* 0x000fe20000000a00 */
[----:B------:R2:W3:Y:S01]  /*12e0*/  F2F.F32.F64 R5, R40 ;  /* 0x0000002800057310 */ /* 0x0004e20000301000 */
[----:B------:R-:W-:Y:S02]  /*12f0*/  DADD R8, R8, R20 ;  /* 0x0000000008087229 */ /* 0x000fe40000000014 */
[----:B------:R-:W-:-:S02]  /*1300*/  DMUL R44, R44, UR4 ;  /* 0x000000042c2c7c28 */ /* 0x000fc40008000000 */
[----:B--2---:R-:W-:Y:S02]  /*1310*/  DFMA R40, RZ, R24, -R32 ;  /* 0x00000018ff28722b */ /* 0x004fe40000000820 */
[----:B------:R-:W-:Y:S02]  /*1320*/  DFMA R24, RZ, R32, R24 ;  /* 0x00000020ff18722b */ /* 0x000fe40000000018 */
[----:B------:R-:W-:Y:S01]  /*1330*/  DADD R32, R22, -R30 ;  /* 0x0000000016207229 */ /* 0x000fe2000000081e */
[----:B---3--:R-:W-:Y:S01]  /*1340*/  FMUL.RZ R5, R5, 0.15915493667125701904 ;  /* 0x3e22f98305057820 */ /* 0x008fe2000040c000 */
[----:B------:R-:W-:Y:S02]  /*1350*/  DFMA R30, R36, UR4, R44 ;  /* 0x00000004241e7c2b */ /* 0x000fe4000800002c */
[C-C-:B------:R-:W-:Y:S01]  /*1360*/  DADD R6, R10.reuse, R40.reuse ;  /* 0x000000000a067229 */ /* 0x140fe20000000028 */
[----:B------:R-:W2:Y:S01]  /*1370*/  MUFU.SIN R20, R5 ;  /* 0x0000000500147308 */ /* 0x000ea20000000400 */
[----:B------:R-:W-:-:S02]  /*1380*/  DADD R10, R10, -R40 ;  /* 0x000000000a0a7229 */ /* 0x000fc40000000828 */
[----:B------:R-:W-:Y:S02]  /*1390*/  DMUL R32, R32, UR4 ;  /* 0x0000000420207c28 */ /* 0x000fe40008000000 */
[C-C-:B------:R-:W-:Y:S02]  /*13a0*/  DADD R40, R38.reuse, R24.reuse ;  /* 0x0000000026287229 */ /* 0x140fe40000000018 */
[----:B------:R-:W-:Y:S01]  /*13b0*/  DADD R22, R38, -R24 ;  /* 0x0000000026167229 */ /* 0x000fe20000000818 */
[----:B------:R-:W3:Y:S01]  /*13c0*/  MUFU.COS R5, R5 ;  /* 0x0000000500057308 */ /* 0x000ee20000000000 */
[----:B------:R-:W-:Y:S02]  /*13d0*/  DADD R38, R6, R30 ;  /* 0x0000000006267229 */ /* 0x000fe4000000001e */
[C-C-:B------:R-:W-:Y:S02]  /*13e0*/  DFMA R24, R8.reuse, UR4, R32.reuse ;  /* 0x0000000408187c2b */ /* 0x140fe40008000020 */
[----:B------:R-:W-:-:S02]  /*13f0*/  DFMA R32, R8, UR4, -R32 ;  /* 0x0000000408207c2b */ /* 0x000fc40008000820 */
[----:B------:R-:W-:Y:S01]  /*1400*/  DADD R8, R6, -R30 ;  /* 0x0000000006087229 */ /* 0x000fe2000000081e */
[----:B--2---:R-:W2:Y:S01]  /*1410*/  F2F.F64.F32 R20, R20 ;  /* 0x0000001400147310 */ /* 0x004ea20000201800 */
[----:B------:R-:W-:Y:S01]  /*1420*/  DFMA R36, R36, UR4, -R44 ;  /* 0x0000000424247c2b */ /* 0x000fe2000800082c */
[----:B------:R-:W-:Y:S01]  /*1430*/  UMOV UR4, 0x2955385e ;  /* 0x2955385e00047882 */ /* 0x000fe20000000000 */
[C-C-:B------:R-:W-:Y:S01]  /*1440*/  DADD R6, R40.reuse, R24.reuse ;  /* 0x0000000028067229 */ /* 0x140fe20000000018 */
[----:B------:R-:W-:Y:S01]  /*1450*/  UMOV UR5, 0x3fdf6a7a ;  /* 0x3fdf6a7a00057882 */ /* 0x000fe20000000000 */
[----:B------:R-:W-:-:S03]  /*1460*/  DADD R40, R40, -R24 ;  /* 0x0000000028287229 */ /* 0x000fc60000000818 */
[----:B---3--:R-:W3:Y:S03]  /*1470*/  F2F.F64.F32 R30, R5 ;  /* 0x00000005001e7310 */ /* 0x008ee60000201800 */
[-C--:B--2---:R-:W-:Y:S02]  /*1480*/  DMUL R24, R6, R20.reuse ;  /* 0x0000001406187228 */ /* 0x084fe40000000000 */
[----:B------:R-:W-:-:S06]  /*1490*/  DMUL R44, R38, R20 ;  /* 0x00000014262c7228 */ /* 0x000fcc0000000000 */
[-C--:B---3--:R-:W-:Y:S02]  /*14a0*/  DFMA R24, R38, R30.reuse, -R24 ;  /* 0x0000001e2618722b */ /* 0x088fe40000000818 */
[----:B------:R-:W-:Y:S01]  /*14b0*/  DMUL R38, R12, UR4 ;  /* 0x000000040c267c28 */ /* 0x000fe20008000000 */
[----:B------:R-:W-:Y:S01]  /*14c0*/  UMOV UR4, 0x7f3321d2 ;  /* 0x7f3321d200047882 */ /* 0x000fe20000000000 */
[----:B------:R-:W-:Y:S01]  /*14d0*/  DFMA R6, R6, R30, R44 ;  /* 0x0000001e0606722b */ /* 0x000fe2000000002c */
[----:B------:R-:W-:Y:S02]  /*14e0*/  UMOV UR5, 0x3fd2d97c ;  /* 0x3fd2d97c00057882 */ /* 0x000fe40000000000 */
[----:B------:R-:W-:Y:S05]  /*14f0*/  STS.64 [R4+0x240], R24 ;  /* 0x0002401804007388 */ /* 0x000fea0000000a00 */
[----:B------:R-:W2:Y:S02]  /*1500*/  F2F.F32.F64 R38, R38 ;  /* 0x0000002600267310 */ /* 0x000ea40000301000 */
[----:B--2---:R-:W-:-:S06]  /*1510*/  FMUL.RZ R5, R38, 0.15915493667125701904 ;  /* 0x3e22f98326057820 */ /* 0x004fcc000040c000 */
[----:B------:R-:W2:Y:S08]  /*1520*/  MUFU.SIN R20, R5 ;  /* 0x0000000500147308 */ /* 0x000eb00000000400 */
[----:B------:R-:W3:Y:S08]  /*1530*/  MUFU.COS R5, R5 ;  /* 0x0000000500057308 */ /* 0x000ef00000000000 */
[----:B--2---:R-:W2:Y:S08]  /*1540*/  F2F.F64.F32 R20, R20 ;  /* 0x0000001400147310 */ /* 0x004eb00000201800 */
[----:B---3--:R-:W3:Y:S01]  /*1550*/  F2F.F64.F32 R30, R5 ;  /* 0x00000005001e7310 */ /* 0x008ee20000201800 */
[----:B--2---:R-:W-:-:S02]  /*1560*/  DMUL R38, R40, R20 ;  /* 0x0000001428267228 */ /* 0x004fc40000000000 */
[----:B------:R-:W-:-:S06]  /*1570*/  DMUL R20, R8, R20 ;  /* 0x0000001408147228 */ /* 0x000fcc0000000000 */
[-C--:B---3--:R-:W-:Y:S02]  /*1580*/  DFMA R8, R8, R30.reuse, -R38 ;  /* 0x0000001e0808722b */ /* 0x088fe40000000826 */
[----:B------:R-:W-:Y:S01]  /*1590*/  DMUL R38, R12, UR4 ;  /* 0x000000040c267c28 */ /* 0x000fe20008000000 */
[----:B------:R-:W-:Y:S01]  /*15a0*/  UMOV UR4, 0xe9bba775 ;  /* 0xe9bba77500047882 */ /* 0x000fe20000000000 */
[----:B------:R-:W-:Y:S01]  /*15b0*/  UMOV UR5, 0x3fe5fdbb ;  /* 0x3fe5fdbb00057882 */ /* 0x000fe20000000000 */
[----:B------:R-:W-:Y:S02]  /*15c0*/  DFMA R20, R40, R30, R20 ;  /* 0x0000001e2814722b */ /* 0x000fe40000000014 */
[----:B------:R-:W-:Y:S01]  /*15d0*/  DMUL R12, R12, UR4 ;  /* 0x000000040c0c7c28 */ /* 0x000fe20008000000 */
[----:B------:R-:W-:Y:S01]  /*15e0*/  STS.64 [R4+0xb40], R8 ;  /* 0x000b400804007388 */ /* 0x000fe20000000a00 */
[----:B------:R-:W-:Y:S01]  /*15f0*/  DFMA R30, RZ, R36, -R32 ;  /* 0x00000024ff1e722b */ /* 0x000fe20000000820 */
[----:B------:R-:W-:Y:S01]  /*1600*/  UMOV UR4, 0x667f3bcd ;  /* 0x667f3bcd00047882 */ /* 0x000fe20000000000 */
[----:B------:R-:W-:Y:S01]  /*1610*/  UMOV UR5, 0x3fe6a09e ;  /* 0x3fe6a09e00057882 */ /* 0x000fe20000000000 */
[----:B------:R-:W2:Y:S05]  /*1620*/  F2F.F32.F64 R38, R38 ;  /* 0x0000002600267310 */ /* 0x000eaa0000301000 */
[----:B------:R-:W-:-:S02]  /*1630*/  DADD R40, R10, R30 ;  /* 0x000000000a287229 */ /* 0x000fc4000000001e */
[----:B------:R-:W-:Y:S01]  /*1640*/  DADD R30, R10, -R30 ;  /* 0x000000000a1e7229 */ /* 0x000fe2000000081e */
[----:B------:R-:W3:Y:S01]  /*1650*/  F2F.F32.F64 R12, R12 ;  /* 0x0000000c000c7310 */ /* 0x000ee20000301000 */
[----:B--2---:R-:W-:-:S07]  /*1660*/  FMUL.RZ R45, R38, 0.15915493667125701904 ;  /* 0x3e22f983262d7820 */ /* 0x004fce000040c000 */
[----:B------:R-:W2:Y:S01]  /*1670*/  MUFU.SIN R38, R45 ;  /* 0x0000002d00267308 */ /* 0x000ea20000000400 */
[----:B---3--:R-:W-:Y:S01]  /*1680*/  FMUL.RZ R44, R12, 0.15915493667125701904 ;  /* 0x3e22f9830c2c7820 */ /* 0x008fe2000040c000 */
[----:B------:R-:W-:-:S06]  /*1690*/  DFMA R12, RZ, R32, R36 ;  /* 0x00000020ff0c722b */ /* 0x000fcc0000000024 */
[----:B------:R-:W3:Y:S02]  /*16a0*/  MUFU.COS R45, R45 ;  /* 0x0000002d002d7308 */ /* 0x000ee40000000000 */
[C-C-:B------:R-:W-:Y:S02]  /*16b0*/  DADD R10, R22.reuse, R12.reuse ;  /* 0x00000000160a7229 */ /* 0x140fe4000000000c */
[----:B------:R-:W-:-:S04]  /*16c0*/  DADD R22, R22, -R12 ;  /* 0x0000000016167229 */ /* 0x000fc8000000080c */
[----:B------:R-:W-:Y:S08]  /*16d0*/  MUFU.COS R5, R44 ;  /* 0x0000002c00057308 */ /* 0x000ff00000000000 */
[----:B------:R-:W4:Y:S08]  /*16e0*/  MUFU.SIN R44, R44 ;  /* 0x0000002c002c7308 */ /* 0x000f300000000400 */
[----:B--2---:R-:W2:Y:S08]  /*16f0*/  F2F.F64.F32 R36, R38 ;  /* 0x0000002600247310 */ /* 0x004eb00000201800 */
[----:B---3--:R-:W3:Y:S01]  /*1700*/  F2F.F64.F32 R12, R45 ;  /* 0x0000002d000c7310 */ /* 0x008ee20000201800 */
[----:B--2---:R-:W-:-:S07]  /*1710*/  DMUL R32, R10, R36 ;  /* 0x000000240a207228 */ /* 0x004fce0000000000 */
[----:B----4-:R-:W0:Y:S01]  /*1720*/  F2F.F64.F32 R38, R44 ;  /* 0x0000002c00267310 */ /* 0x010e220000201800 */
[C---:B------:R-:W-:Y:S02]  /*1730*/  DMUL R36, R40.reuse, R36 ;  /* 0x0000002428247228 */ /* 0x040fe40000000000 */
[----:B---3--:R-:W-:-:S05]  /*1740*/  DFMA R40, R40, R12, -R32 ;  /* 0x0000000c2828722b */ /* 0x008fca0000000820 */
[----:B------:R-:W2:Y:S01]  /*1750*/  F2F.F64.F32 R32, R5 ;  /* 0x0000000500207310 */ /* 0x000ea20000201800 */
[----:B-1----:R-:W-:Y:S01]  /*1760*/  DFMA R42, R10, R12, R36 ;  /* 0x0000000c0a2a722b */ /* 0x002fe20000000024 */
[----:B------:R-:W-:Y:S01]  /*1770*/  STS.64 [R4+0x6c0], R40 ;  /* 0x0006c02804007388 */ /* 0x000fe20000000a00 */
[-C--:B0-----:R-:W-:Y:S02]  /*1780*/  DMUL R16, R22, R38.reuse ;  /* 0x0000002616107228 */ /* 0x081fe40000000000 */
[----:B------:R-:W-:-:S06]  /*1790*/  DMUL R38, R30, R38 ;  /* 0x000000261e267228 */ /* 0x000fcc0000000000 */
[-C--:B--2---:R-:W-:Y:S01]  /*17a0*/  DFMA R16, R30, R32.reuse, -R16 ;  /* 0x000000201e10722b */ /* 0x084fe20000000810 */
[----:B------:R-:W-:Y:S01]  /*17b0*/  LOP3.LUT R31, R0, 0xfe00, RZ, 0xc0, !PT ;  /* 0x0000fe00001f7812 */ /* 0x000fe200078ec0ff */
[----:B------:R-:W-:-:S03]  /*17c0*/  DFMA R22, R22, R32, R38 ;  /* 0x000000201616722b */ /* 0x000fc60000000026 */
[----:B------:R-:W-:Y:S02]  /*17d0*/  IADD3 R0, PT, PT, R4, R31, RZ ;  /* 0x0000001f04007210 */ /* 0x000fe40007ffe0ff */
[----:B------:R-:W-:Y:S01]  /*17e0*/  STS.64 [R4+0xfc0], R16 ;  /* 0x000fc01004007388 */ /* 0x000fe20000000a00 */
[----:B------:R-:W-:Y:S06]  /*17f0*/  BAR.SYNC.DEFER_BLOCKING 0x0 ;  /* 0x0000000000007b1d */ /* 0x000fec0000010000 */
[----:B------:R-:W-:Y:S04]  /*1800*/  LDS.64 R10, [R0] ;  /* 0x00000000000a7984 */ /* 0x000fe80000000a00 */
[----:B------:R-:W-:Y:S04]  /*1810*/  LDS.64 R44, [R0+0x40] ;  /* 0x00004000002c7984 */ /* 0x000fe80000000a00 */
[----:B------:R-:W-:Y:S04]  /*1820*/  LDS.64 R30, [R0+0x80] ;  /* 0x00008000001e7984 */ /* 0x000fe80000000a00 */
[----:B------:R-:W0:Y:S04]  /*1830*/  LDS.64 R36, [R0+0x100] ;  /* 0x0001000000247984 */ /* 0x000e280000000a00 */
[----:B------:R-:W-:Y:S04]  /*1840*/  LDS.64 R18, [R0+0xc0] ;  /* 0x0000c00000127984 */ /* 0x000fe80000000a00 */
[----:B------:R-:W1:Y:S04]  /*1850*/  LDS.64 R24, [R0+0x140] ;  /* 0x0001400000187984 */ /* 0x000e680000000a00 */
[----:B------:R-:W2:Y:S04]  /*1860*/  LDS.64 R12, [R0+0x180] ;  /* 0x00018000000c7984 */ /* 0x000ea80000000a00 */
[----:B------:R-:W3:Y:S01]  /*1870*/  LDS.64 R8, [R0+0x1c0] ;  /* 0x0001c00000087984 */ /* 0x000ee20000000a00 */
[----:B------:R-:W-:Y:S06]  /*1880*/  BAR.SYNC.DEFER_BLOCKING 0x0 ;  /* 0x0000000000007b1d */ /* 0x000fec0000010000 */
[----:B------:R-:W-:Y:S04]  /*1890*/  STS.64 [R4], R26 ;  /* 0x0000001a04007388 */ /* 0x000fe80000000a00 */
[----:B------:R-:W-:Y:S04]  /*18a0*/  STS.64 [R4+0x240], R6 ;  /* 0x0002400604007388 */ /* 0x000fe80000000a00 */
[----:B------:R-:W-:Y:S04]  /*18b0*/  STS.64 [R4+0x480], R28 ;  /* 0x0004801c04007388 */ /* 0x000fe80000000a00 */
[----:B------:R-:W-:Y:S04]  /*18c0*/  STS.64 [R4+0x6c0], R42 ;  /* 0x0006c02a04007388 */ /* 0x000fe80000000a00 */
[----:B------:R-:W-:Y:S04]  /*18d0*/  STS.64 [R4+0x900], R34 ;  /* 0x0009002204007388 */ /* 0x000fe80000000a00 */
[----:B------:R0:W-:Y:S04]  /*18e0*/  STS.64 [R4+0xb40], R20 ;  /* 0x000b401404007388 */ /* 0x0001e80000000a00 */
[----:B------:R-:W-:Y:S04]  /*18f0*/  STS.64 [R4+0xd80], R14 ;  /* 0x000d800e04007388 */ /* 0x000fe80000000a00 */
[----:B------:R2:W-:Y:S01]  /*1900*/  STS.64 [R4+0xfc0], R22 ;  /* 0x000fc01604007388 */ /* 0x0005e20000000a00 */
[----:B------:R-:W-:Y:S06]  /*1910*/  BAR.SYNC.DEFER_BLOCKING 0x0 ;  /* 0x0000000000007b1d */ /* 0x000fec0000010000 */
[----:B0-----:R-:W-:-:S02]  /*1920*/  DADD R20, R10, R36 ;  /* 0x000000000a147229 */ /* 0x001fc40000000024 */
[----:B------:R-:W-:Y:S02]  /*1930*/  DADD R36, R10, -R36 ;  /* 0x000000000a247229 */ /* 0x000fe40000000824 */
[----:B-1----:R-:W-:Y:S02]  /*1940*/  DADD R10, R44, R24 ;  /* 0x000000002c0a7229 */ /* 0x002fe40000000018 */
[----:B--2---:R-:W-:Y:S02]  /*1950*/  DADD R22, R30, R12 ;  /* 0x000000001e167229 */ /* 0x004fe4000000000c */
[----:B---3--:R-:W-:Y:S02]  /*1960*/  DADD R14, R18, R8 ;  /* 0x00000000120e7229 */ /* 0x008fe40000000008 */
[----:B------:R-:W-:Y:S02]  /*1970*/  DADD R30, R30, -R12 ;  /* 0x000000001e1e7229 */ /* 0x000fe4000000080c */
[----:B------:R-:W-:-:S02]  /*1980*/  DADD R24, R44, -R24 ;  /* 0x000000002c187229 */ /* 0x000fc40000000818 */
[----:B------:R-:W-:Y:S02]  /*1990*/  DADD R12, R20, R22 ;  /* 0x00000000140c7229 */ /* 0x000fe40000000016 */
[C-C-:B------:R-:W-:Y:S01]  /*19a0*/  DADD R4, R10.reuse, R14.reuse ;  /* 0x000000000a047229 */ /* 0x140fe2000000000e */
[----:B------:R-:W-:Y:S01]  /*19b0*/  LDS.64 R16, [R0+0x40] ;  /* 0x0000400000107984 */ /* 0x000fe20000000a00 */
[----:B------:R-:W-:Y:S02]  /*19c0*/  DADD R10, R10, -R14 ;  /* 0x000000000a0a7229 */ /* 0x000fe4000000080e */
[----:B------:R-:W-:Y:S01]  /*19d0*/  DADD R20, R20, -R22 ;  /* 0x0000000014147229 */ /* 0x000fe20000000816 */
[----:B------:R-:W0:Y:S01]  /*19e0*/  LDS.64 R6, [R0+0x140] ;  /* 0x0001400000067984 */ /* 0x000e220000000a00 */
[----:B------:R-:W-:Y:S02]  /*19f0*/  DADD R18, R18, -R8 ;  /* 0x0000000012127229 */ /* 0x000fe40000000808 */
[C-C-:B------:R-:W-:Y:S01]  /*1a00*/  DADD R8, R12.reuse, R4.reuse ;  /* 0x000000000c087229 */ /* 0x140fe20000000004 */
[----:B------:R-:W-:Y:S01]  /*1a10*/  LDS.64 R38, [R0] ;  /* 0x0000000000267984 */ /* 0x000fe20000000a00 */
[----:B------:R-:W-:-:S03]  /*1a20*/  DADD R12, R12, -R4 ;  /* 0x000000000c0c7229 */ /* 0x000fc60000000804 */
[----:B------:R-:W1:Y:S03]  /*1a30*/  LDS.64 R40, [R0+0x100] ;  /* 0x0001000000287984 */ /* 0x000e660000000a00 */
[----:B------:R-:W-:Y:S01]  /*1a40*/  DMUL R8, R8, 0.001953125 ;  /* 0x3f60000008087828 */ /* 0x000fe20000000000 */
[----:B------:R-:W-:Y:S01]  /*1a50*/  LDS.64 R32, [R0+0x80] ;  /* 0x0000800000207984 */ /* 0x000fe20000000a00 */
[----:B------:R-:W-:-:S03]  /*1a60*/  DMUL R12, R12, 0.001953125 ;  /* 0x3f6000000c0c7828 */ /* 0x000fc60000000000 */
[----:B------:R-:W2:Y:S04]  /*1a70*/  LDS.64 R42, [R0+0x180] ;  /* 0x00018000002a7984 */ /* 0x000ea80000000a00 */
[----:B------:R-:W-:Y:S04]  /*1a80*/  LDS.64 R26, [R0+0xc0] ;  /* 0x0000c000001a7984 */ /* 0x000fe80000000a00 */
[----:B------:R-:W3:Y:S01]  /*1a90*/  LDS.64 R28, [R0+0x1c0] ;  /* 0x0001c000001c7984 */ /* 0x000ee20000000a00 */
[C-C-:B0-----:R-:W-:Y:S02]  /*1aa0*/  DADD R14, R16.reuse, -R6.reuse ;  /* 0x00000000100e7229 */ /* 0x141fe40000000806 */
[----:B------:R-:W-:-:S02]  /*1ab0*/  DADD R16, R16, R6 ;  /* 0x0000000010107229 */ /* 0x000fc40000000006 */
[C-C-:B-1----:R-:W-:Y:S02]  /*1ac0*/  DADD R22, R38.reuse, R40.reuse ;  /* 0x0000000026167229 */ /* 0x142fe40000000028 */
[----:B------:R-:W-:Y:S02]  /*1ad0*/  DADD R4, R38, -R40 ;  /* 0x0000000026047229 */ /* 0x000fe40000000828 */
[C-C-:B------:R-:W-:Y:S02]  /*1ae0*/  DADD R6, R24.reuse, -R14.reuse ;  /* 0x0000000018067229 */ /* 0x140fe4000000080e */
[----:B------:R-:W-:Y:S02]  /*1af0*/  DADD R24, R24, R14 ;  /* 0x0000000018187229 */ /* 0x000fe4000000000e */
[C-C-:B--2---:R-:W-:Y:S02]  /*1b00*/  DADD R34, R32.reuse, R42.reuse ;  /* 0x0000000020227229 */ /* 0x144fe4000000002a */
[----:B------:R-:W-:-:S02]  /*1b10*/  DADD R32, R32, -R42 ;  /* 0x0000000020207229 */ /* 0x000fc4000000082a */
[----:B---3--:R-:W-:-:S04]  /*1b20*/  DADD R40, R26, -R28 ;  /* 0x000000001a287229 */ /* 0x008fc8000000081c */
[C-C-:B------:R-:W-:Y:S02]  /*1b30*/  DADD R14, R22.reuse, R34.reuse ;  /* 0x00000000160e7229 */ /* 0x140fe40000000022 */
[----:B------:R-:W-:Y:S02]  /*1b40*/  DADD R22, R22, -R34 ;  /* 0x0000000016167229 */ /* 0x000fe40000000822 */
[----:B------:R-:W-:Y:S02]  /*1b50*/  DFMA R38, RZ, R30, -R32 ;  /* 0x0000001eff26722b */ /* 0x000fe40000000820 */
[----:B------:R-:W-:Y:S02]  /*1b60*/  DADD R34, R26, R28 ;  /* 0x000000001a227229 */ /* 0x000fe4000000001c */
[----:B------:R-:W-:Y:S02]  /*1b70*/  DFMA R32, RZ, R32, R30 ;  /* 0x00000020ff20722b */ /* 0x000fe4000000001e */
[----:B------:R-:W-:-:S02]  /*1b80*/  DADD R26, -R18, -R40 ;  /* 0x00000000121a7229 */ /* 0x000fc40000000928 */
[----:B------:R-:W-:Y:S02]  /*1b90*/  DADD R40, R18, -R40 ;  /* 0x0000000012287229 */ /* 0x000fe40000000828 */
[----:B------:R-:W-:Y:S02]  /*1ba0*/  DADD R28, R36, R38 ;  /* 0x00000000241c7229 */ /* 0x000fe40000000026 */
[C-C-:B------:R-:W-:Y:S02]  /*1bb0*/  DADD R30, R4.reuse, R32.reuse ;  /* 0x00000000041e7229 */ /* 0x140fe40000000020 */
[----:B------:R-:W-:Y:S02]  /*1bc0*/  DADD R4, R4, -R32 ;  /* 0x0000000004047229 */ /* 0x000fe40000000820 */
[----:B------:R-:W-:Y:S02]  /*1bd0*/  DMUL R26, R26, UR4 ;  /* 0x000000041a1a7c28 */ /* 0x000fe40008000000 */
[----:B------:R-:W-:-:S02]  /*1be0*/  DMUL R32, R40, UR4 ;  /* 0x0000000428207c28 */ /* 0x000fc40008000000 */
[----:B------:R-:W-:Y:S02]  /*1bf0*/  DADD R36, R36, -R38 ;  /* 0x0000000024247229 */ /* 0x000fe40000000826 */
[C-C-:B------:R-:W-:Y:S02]  /*1c00*/  DADD R38, R16.reuse, -R34.reuse ;  /* 0x0000000010267229 */ /* 0x140fe40000000822 */
[----:B------:R-:W-:Y:S02]  /*1c10*/  DADD R16, R16, R34 ;  /* 0x0000000010107229 */ /* 0x000fe40000000022 */
[----:B------:R-:W-:Y:S02]  /*1c20*/  DFMA R40, R6, UR4, -R26 ;  /* 0x0000000406287c2b */ /* 0x000fe4000800081a */
[----:B------:R-:W-:Y:S02]  /*1c30*/  DFMA R34, R24, UR4, -R32 ;  /* 0x0000000418227c2b */ /* 0x000fe40008000820 */
[----:B------:R-:W-:-:S02]  /*1c40*/  DFMA R26, R6, UR4, R26 ;  /* 0x00000004061a7c2b */ /* 0x000fc4000800001a */
[----:B------:R-:W-:Y:S02]  /*1c50*/  DFMA R18, RZ, R10, -R38 ;  /* 0x0000000aff12722b */ /* 0x000fe40000000826 */
[----:B------:R-:W-:Y:S02]  /*1c60*/  DFMA R32, R24, UR4, R32 ;  /* 0x0000000418207c2b */ /* 0x000fe40008000020 */
[----:B------:R-:W-:Y:S02]  /*1c70*/  DFMA R6, RZ, R40, -R34 ;  /* 0x00000028ff06722b */ /* 0x000fe40000000822 */
[----:B------:R-:W-:Y:S02]  /*1c80*/  DFMA R38, RZ, R38, R10 ;  /* 0x00000026ff26722b */ /* 0x000fe4000000000a */
[----:B------:R-:W-:Y:S02]  /*1c90*/  DFMA R40, RZ, R34, R40 ;  /* 0x00000022ff28722b */ /* 0x000fe40000000028 */
[----:B------:R-:W-:-:S02]  /*1ca0*/  DADD R10, R14, R16 ;  /* 0x000000000e0a7229 */ /* 0x000fc40000000010 */
[----:B------:R-:W-:Y:S02]  /*1cb0*/  DADD R24, R28, R26 ;  /* 0x000000001c187229 */ /* 0x000fe4000000001a */
[----:B------:R-:W-:Y:S02]  /*1cc0*/  DADD R14, R14, -R16 ;  /* 0x000000000e0e7229 */ /* 0x000fe40000000810 */
[----:B------:R-:W-:Y:S02]  /*1cd0*/  DADD R28, R28, -R26 ;  /* 0x000000001c1c7229 */ /* 0x000fe4000000081a */
[----:B------:R-:W-:Y:S02]  /*1ce0*/  DADD R16, R20, R18 ;  /* 0x0000000014107229 */ /* 0x000fe40000000012 */
[----:B------:R-:W-:Y:S02]  /*1cf0*/  DADD R26, R30, R32 ;  /* 0x000000001e1a7229 */ /* 0x000fe40000000020 */
[----:B------:R-:W-:-:S02]  /*1d00*/  DADD R20, R20, -R18 ;  /* 0x0000000014147229 */ /* 0x000fc40000000812 */
[----:B------:R-:W-:Y:S02]  /*1d10*/  DADD R30, R30, -R32 ;  /* 0x000000001e1e7229 */ /* 0x000fe40000000820 */
[----:B------:R-:W-:Y:S02]  /*1d20*/  DADD R18, R22, R38 ;  /* 0x0000000016127229 */ /* 0x000fe40000000026 */
[----:B------:R-:W-:Y:S02]  /*1d30*/  DADD R32, R36, R6 ;  /* 0x0000000024207229 */ /* 0x000fe40000000006 */
[----:B------:R-:W-:Y:S02]  /*1d40*/  DADD R34, R4, R40 ;  /* 0x0000000004227229 */ /* 0x000fe40000000028 */
[----:B------:R-:W-:Y:S02]  /*1d50*/  DADD R22, R22, -R38 ;  /* 0x0000000016167229 */ /* 0x000fe40000000826 */
[----:B------:R-:W-:-:S02]  /*1d60*/  DADD R36, R36, -R6 ;  /* 0x0000000024247229 */ /* 0x000fc40000000806 */
[----:B------:R-:W-:Y:S02]  /*1d70*/  DADD R4, R4, -R40 ;  /* 0x0000000004047229 */ /* 0x000fe40000000828 */
[----:B------:R-:W-:Y:S02]  /*1d80*/  DMUL R10, R10, 0.001953125 ;  /* 0x3f6000000a0a7828 */ /* 0x000fe40000000000 */
[----:B------:R-:W-:Y:S02]  /*1d90*/  DMUL R14, R14, 0.001953125 ;  /* 0x3f6000000e0e7828 */ /* 0x000fe40000000000 */
[----:B------:R-:W-:Y:S02]  /*1da0*/  DMUL R16, R16, 0.001953125 ;  /* 0x3f60000010107828 */ /* 0x000fe40000000000 */
[----:B------:R-:W-:Y:S01]  /*1db0*/  DMUL R20, R20, 0.001953125 ;  /* 0x3f60000014147828 */ /* 0x000fe20000000000 */
[----:B------:R-:W-:Y:S01]  /*1dc0*/  STG.E.128 desc[UR6][R2.64], R8 ;  /* 0x0000000802007986 */ /* 0x000fe2000c101d06 */
[----:B------:R-:W-:-:S02]  /*1dd0*/  DMUL R18, R18, 0.001953125 ;  /* 0x3f60000012127828 */ /* 0x000fc40000000000 */
[----:B------:R-:W-:Y:S01]  /*1de0*/  DMUL R22, R22, 0.001953125 ;  /* 0x3f60000016167828 */ /* 0x000fe20000000000 */
[----:B------:R-:W-:Y:S01]  /*1df0*/  STG.E.128 desc[UR6][R2.64+0x1000], R12 ;  /* 0x0010000c02007986 */ /* 0x000fe2000c101d06 */
[----:B------:R-:W-:Y:S02]  /*1e00*/  DMUL R24, R24, 0.001953125 ;  /* 0x3f60000018187828 */ /* 0x000fe40000000000 */
[----:B------:R-:W-:Y:S01]  /*1e10*/  DMUL R28, R28, 0.001953125 ;  /* 0x3f6000001c1c7828 */ /* 0x000fe20000000000 */
[----:B------:R-:W-:Y:S01]  /*1e20*/  STG.E.128 desc[UR6][R2.64+0x800], R16 ;  /* 0x0008001002007986 */ /* 0x000fe2000c101d06 */
        /* <DEDUP_REMOVED lines=8> */
[----:B------:R-:W-:Y:S04]  /*1eb0*/  STG.E.128 desc[UR6][R2.64+0x1400], R28 ;  /* 0x0014001c02007986 */ /* 0x000fe8000c101d06 */
[----:B------:R-:W-:Y:S04]  /*1ec0*/  STG.E.128 desc[UR6][R2.64+0xc00], R32 ;  /* 0x000c002002007986 */ /* 0x000fe8000c101d06 */
[----:B------:R-:W-:Y:S01]  /*1ed0*/  STG.E.128 desc[UR6][R2.64+0x1c00], R36 ;  /* 0x001c002402007986 */ /* 0x000fe2000c101d06 */
[----:B------:R-:W-:Y:S05]  /*1ee0*/  EXIT ;  /* 0x000000000000794d */ /* 0x000fea0003800000 */
.L_x_0:
[----:B------:R-:W-:-:S00]  /*1ef0*/  BRA `(.L_x_0) ;  /* 0xfffffffc00fc7947 */ /* 0x000fc0000383ffff */
[----:B------:R-:W-:-:S00]  /*1f00*/  NOP ;  /* 0x0000000000007918 */ /* 0x000fc00000000000 */
[----:B------:R-:W-:-:S00]  /*1f10*/  NOP ;  /* 0x0000000000007918 */ /* 0x000fc00000000000 */
[----:B------:R-:W-:-:S00]  /*1f20*/  NOP ;  /* 0x0000000000007918 */ /* 0x000fc00000000000 */
[----:B------:R-:W-:-:S00]  /*1f30*/  NOP ;  /* 0x0000000000007918 */ /* 0x000fc00000000000 */
[----:B------:R-:W-:-:S00]  /*1f40*/  NOP ;  /* 0x0000000000007918 */ /* 0x000fc00000000000 */
[----:B------:R-:W-:-:S00]  /*1f50*/  NOP ;  /* 0x0000000000007918 */ /* 0x000fc00000000000 */
[----:B------:R-:W-:-:S00]  /*1f60*/  NOP ;  /* 0x0000000000007918 */ /* 0x000fc00000000000 */
[----:B------:R-:W-:-:S00]  /*1f70*/  NOP ;  /* 0x0000000000007918 */ /* 0x000fc00000000000 */
.L_x_2:


//--------------------- .text.FFT512_device       --------------------------
	.section	.text.FFT512_device,"ax",@progbits
	.align	128
        .global         FFT512_device
        .type           FFT512_device,@function
        .size           FFT512_device,(.L_x_3 - FFT512_device)
        .other          FFT512_device,@"STO_CUDA_ENTRY STV_DEFAULT"
FFT512_device:
.text.FFT512_device:
        /* <DEDUP_REMOVED lines=23> */
[----:B0-----:R-:W-:Y:S01]  /*0170*/  DMUL R42, R38, -UR4 ;  /* 0x80000004262a7c28 */ /* 0x001fe20008000000 */
        /* <DEDUP_REMOVED lines=42> */
[----:B------:R-:W-:Y:S01]  /*0420*/  DMUL R44, R38, -UR8 ;  /* 0x80000008262c7c28 */ /* 0x000fe20008000000 */
[----:B------:R-:W-:Y:S01]  /*0430*/  UMOV UR8, 0x7f3321d2 ;  /* 0x7f3321d200087882 */ /* 0x000fe20000000000 */
[----:B------:R-:W-:-:S04]  /*0440*/  UMOV UR9, 0x3fb2d97c ;  /* 0x3fb2d97c00097882 */ /* 0x000fc80000000000 */
[-C--:B-1----:R-:W-:Y:S02]  /*0450*/  DFMA R12, R12, R42.reuse, -R14 ;  /* 0x0000002a0c0c722b */ /* 0x082fe4000000080e */
[----:B------:R-:W-:Y:S02]  /*0460*/  DFMA R14, R36, R42, R24 ;  /* 0x0000002a240e722b */ /* 0x000fe40000000018 */
[----:B------:R-:W0:Y:S01]  /*0470*/  F2F.F32.F64 R44, R44 ;  /* 0x0000002c002c7310 */ /* 0x000e220000301000 */
[----:B------:R-:W-:Y:S02]  /*0480*/  DFMA R24, RZ, R30, R40 ;  /* 0x0000001eff18722b */ /* 0x000fe40000000028 */
[----:B------:R-:W-:Y:S01]  /*0490*/  DFMA R30, RZ, R40, -R30 ;  /* 0x00000028ff1e722b */ /* 0x000fe2000000081e */
[----:B------:R1:W-:Y:S05]  /*04a0*/  STS.64 [R4+0x840], R12 ;  /* 0x0008400c04007388 */ /* 0x0003ea0000000a00 */
[----:B------:R-:W-:-:S02]  /*04b0*/  DADD R40, R26, R24 ;  /* 0x000000001a287229 */ /* 0x000fc40000000018 */
[C-C-:B------:R-:W-:Y:S02]  /*04c0*/  DADD R42, R32.reuse, R30.reuse ;  /* 0x00000000202a7229 */ /* 0x140fe4000000001e */
[----:B------:R-:W-:Y:S01]  /*04d0*/  DADD R30, R32, -R30 ;  /* 0x00000000201e7229 */ /* 0x000fe2000000081e */
[----:B0-----:R-:W-:Y:S01]  /*04e0*/  FMUL.RZ R5, R44, 0.15915493667125701904 ;  /* 0x3e22f9832c057820 */ /* 0x001fe2000040c000 */
[----:B------:R-:W-:-:S03]  /*04f0*/  DADD R24, R26, -R24 ;  /* 0x000000001a187229 */ /* 0x000fc60000000818 */
[----:B------:R-:W0:Y:S08]  /*0500*/  MUFU.SIN R44, R5 ;  /* 0x00000005002c7308 */ /* 0x000e300000000400 */
[----:B------:R-:W2:Y:S08]  /*0510*/  MUFU.COS R5, R5 ;  /* 0x0000000500057308 */ /* 0x000eb00000000000 */
[----:B0-----:R-:W0:Y:S08]  /*0520*/  F2F.F64.F32 R36, R44 ;  /* 0x0000002c00247310 */ /* 0x001e300000201800 */
[----:B--2---:R-:W2:Y:S01]  /*0530*/  F2F.F64.F32 R32, R5 ;  /* 0x0000000500207310 */ /* 0x004ea20000201800 */
[----:B0-----:R-:W-:-:S02]  /*0540*/  DMUL R26, R42, R36 ;  /* 0x000000242a1a7228 */ /* 0x001fc40000000000 */
[----:B------:R-:W-:-:S06]  /*0550*/  DMUL R36, R40, R36 ;  /* 0x0000002428247228 */ /* 0x000fcc0000000000 */
[-C--:B--2---:R-:W-:Y:S02]  /*0560*/  DFMA R26, R40, R32.reuse, -R26 ;  /* 0x00000020281a722b */ /* 0x084fe4000000081a */
[----:B------:R-:W-:Y:S01]  /*0570*/  DMUL R40, R38, -UR8 ;  /* 0x8000000826287c28 */ /* 0x000fe20008000000 */
        /* <DEDUP_REMOVED lines=13> */
[----:B------:R-:W-:Y:S01]  /*0650*/  DMUL R42, R38, -UR8 ;  /* 0x80000008262a7c28 */ /* 0x000fe20008000000 */
[----:B------:R-:W-:Y:S01]  /*0660*/  UMOV UR8, 0x667f3bcd ;  /* 0x667f3bcd00087882 */ /* 0x000fe20000000000 */
[----:B------:R-:W-:Y:S01]  /*0670*/  DFMA R30, R30, R40, R36 ;  /* 0x000000281e1e722b */ /* 0x000fe20000000024 */
[----:B------:R-:W-:Y:S01]  /*0680*/  UMOV UR9, 0x3fe6a09e ;  /* 0x3fe6a09e00097882 */ /* 0x000fe20000000000 */
[C-C-:B------:R-:W-:Y:S01]  /*0690*/  DADD R36, R16.reuse, R18.reuse ;  /* 0x0000000010247229 */ /* 0x140fe20000000012 */
[----:B------:R2:W-:Y:S01]  /*06a0*/  STS.64 [R4+0xc60], R24 ;  /* 0x000c601804007388 */ /* 0x0005e20000000a00 */
[----:B------:R3:W4:Y:S01]  /*06b0*/  F2F.F32.F64 R44, R42 ;  /* 0x0000002a002c7310 */ /* 0x0007220000301000 */
[----:B------:R-:W-:Y:S02]  /*06c0*/  DADD R16, -R16, R18 ;  /* 0x0000000010107229 */ /* 0x000fe40000000112 */
[----:B------:R-:W-:-:S02]  /*06d0*/  DFMA R40, RZ, R20, R22 ;  /* 0x00000014ff28722b */ /* 0x000fc40000000016 */
[----:B------:R-:W-:Y:S02]  /*06e0*/  DFMA R18, RZ, R22, -R20 ;  /* 0x00000016ff12722b */ /* 0x000fe40000000814 */
[C-C-:B------:R-:W-:Y:S02]  /*06f0*/  DADD R22, -R8.reuse, -R10.reuse ;  /* 0x0000000008167229 */ /* 0x140fe4000000090a */
[----:B---3--:R-:W-:Y:S02]  /*0700*/  DADD R42, -R8, R10 ;  /* 0x00000000082a7229 */ /* 0x008fe4000000010a */
[C-C-:B------:R-:W-:Y:S02]  /*0710*/  DADD R20, R28.reuse, R40.reuse ;  /* 0x000000001c147229 */ /* 0x140fe40000000028 */
[----:B------:R-:W-:Y:S01]  /*0720*/  DADD R28, R28, -R40 ;  /* 0x000000001c1c7229 */ /* 0x000fe20000000828 */
[----:B----4-:R-:W-:Y:S01]  /*0730*/  FMUL.RZ R44, R44, 0.15915493667125701904 ;  /* 0x3e22f9832c2c7820 */ /* 0x010fe2000040c000 */
[----:B------:R-:W-:-:S02]  /*0740*/  DMUL R22, R22, UR8 ;  /* 0x0000000816167c28 */ /* 0x000fc40008000000 */
[----:B------:R-:W-:Y:S01]  /*0750*/  DMUL R42, R42, UR8 ;  /* 0x000000082a2a7c28 */ /* 0x000fe20008000000 */
[----:B------:R-:W3:Y:S01]  /*0760*/  MUFU.SIN R8, R44 ;  /* 0x0000002c00087308 */ /* 0x000ee20000000400 */
[C-C-:B------:R-:W-:Y:S02]  /*0770*/  DADD R10, R34.reuse, R18.reuse ;  /* 0x00000000220a7229 */ /* 0x140fe40000000012 */
[----:B------:R-:W-:Y:S02]  /*0780*/  DADD R34, R34, -R18 ;  /* 0x0000000022227229 */ /* 0x000fe40000000812 */
[----:B------:R-:W-:Y:S02]  /*0790*/  DFMA R18, R16, UR8, R22 ;  /* 0x0000000810127c2b */ /* 0x000fe40008000016 */
[----:B------:R-:W-:Y:S01]  /*07a0*/  DFMA R40, R36, UR8, R42 ;  /* 0x0000000824287c2b */ /* 0x000fe2000800002a */
[----:B------:R-:W4:Y:S01]  /*07b0*/  MUFU.COS R5, R44 ;  /* 0x0000002c00057308 */ /* 0x000f220000000000 */
[----:B------:R-:W-:-:S02]  /*07c0*/  DFMA R22, R16, UR8, -R22 ;  /* 0x0000000810167c2b */ /* 0x000fc40008000816 */
[----:B------:R-:W-:Y:S01]  /*07d0*/  DFMA R36, R36, UR8, -R42 ;  /* 0x0000000824247c2b */ /* 0x000fe2000800082a */
[----:B------:R-:W-:Y:S01]  /*07e0*/  UMOV UR8, 0x2955385e ;  /* 0x2955385e00087882 */ /* 0x000fe20000000000 */
[----:B------:R-:W-:Y:S02]  /*07f0*/  UMOV UR9, 0x3faf6a7a ;  /* 0x3faf6a7a00097882 */ /* 0x000fe40000000000 */
[C-C-:B------:R-:W-:Y:S01]  /*0800*/  DADD R16, R20.reuse, R40.reuse ;  /* 0x0000000014107229 */ /* 0x140fe20000000028 */
[----:B---3--:R-:W3:Y:S01]  /*0810*/  F2F.F64.F32 R8, R8 ;  /* 0x0000000800087310 */ /* 0x008ee20000201800 */
[----:B------:R-:W-:Y:S02]  /*0820*/  DADD R20, R20, -R40 ;  /* 0x0000000014147229 */ /* 0x000fe40000000828 */
[C-C-:B------:R-:W-:Y:S02]  /*0830*/  DADD R40, R10.reuse, R18.reuse ;  /* 0x000000000a287229 */ /* 0x140fe40000000012 */
[----:B------:R-:W-:-:S03]  /*0840*/  DADD R10, R10, -R18 ;  /* 0x000000000a0a7229 */ /* 0x000fc60000000812 */
[----:B----4-:R-:W4:Y:S03]  /*0850*/  F2F.F64.F32 R18, R5 ;  /* 0x0000000500127310 */ /* 0x010f260000201800 */
[-C--:B---3--:R-:W-:Y:S02]  /*0860*/  DMUL R44, R40, R8.reuse ;  /* 0x00000008282c7228 */ /* 0x088fe40000000000 */
[----:B------:R-:W-:Y:S02]  /*0870*/  DMUL R42, R16, R8 ;  /* 0x00000008102a7228 */ /* 0x000fe40000000000 */
[----:B------:R-:W-:Y:S01]  /*0880*/  DMUL R8, R38, -UR8 ;  /* 0x8000000826087c28 */ /* 0x000fe20008000000 */
[----:B------:R-:W-:Y:S01]  /*0890*/  UMOV UR8, 0x7f3321d2 ;  /* 0x7f3321d200087882 */ /* 0x000fe20000000000 */
[----:B------:R-:W-:Y:S02]  /*08a0*/  UMOV UR9, 0x3fa2d97c ;  /* 0x3fa2d97c00097882 */ /* 0x000fe40000000000 */
[----:B----4-:R-:W-:-:S02]  /*08b0*/  DFMA R16, R16, R18, -R44 ;  /* 0x000000121010722b */ /* 0x010fc4000000082c */
[----:B------:R-:W-:Y:S01]  /*08c0*/  DMUL R44, R38, -UR8 ;  /* 0x80000008262c7c28 */ /* 0x000fe20008000000 */
[----:B------:R-:W-:Y:S01]  /*08d0*/  UMOV UR8, 0xe9bba775 ;  /* 0xe9bba77500087882 */ /* 0x000fe20000000000 */
[----:B------:R-:W-:Y:S01]  /*08e0*/  UMOV UR9, 0x3fb5fdbb ;  /* 0x3fb5fdbb00097882 */ /* 0x000fe20000000000 */
[----:B------:R-:W-:Y:S01]  /*08f0*/  DFMA R18, R40, R18, R42 ;  /* 0x000000122812722b */ /* 0x000fe2000000002a */
[----:B------:R-:W3:Y:S01]  /*0900*/  F2F.F32.F64 R8, R8 ;  /* 0x0000000800087310 */ /* 0x000ee20000301000 */
[----:B------:R-:W-:Y:S01]  /*0910*/  DMUL R38, R38, -UR8 ;  /* 0x8000000826267c28 */ /* 0x000fe20008000000 */
[----:B------:R4:W-:Y:S06]  /*0920*/  STS.64 [R4+0x210], R16 ;  /* 0x0002101004007388 */ /* 0x0009ec0000000a00 */
[----:B------:R-:W5:Y:S01]  /*0930*/  F2F.F32.F64 R44, R44 ;  /* 0x0000002c002c7310 */ /* 0x000f620000301000 */
[----:B---3--:R-:W-:-:S07]  /*0940*/  FMUL.RZ R43, R8, 0.15915493667125701904 ;  /* 0x3e22f983082b7820 */ /* 0x008fce000040c000 */
[----:B------:R-:W3:Y:S01]  /*0950*/  F2F.F32.F64 R38, R38 ;  /* 0x0000002600267310 */ /* 0x000ee20000301000 */
[----:B-----5:R-:W-:-:S07]  /*0960*/  FMUL.RZ R44, R44, 0.15915493667125701904 ;  /* 0x3e22f9832c2c7820 */ /* 0x020fce000040c000 */
[----:B------:R-:W5:Y:S01]  /*0970*/  MUFU.SIN R42, R43 ;  /* 0x0000002b002a7308 */ /* 0x000f620000000400 */
[----:B---3--:R-:W-:-:S07]  /*0980*/  FMUL.RZ R5, R38, 0.15915493667125701904 ;  /* 0x3e22f98326057820 */ /* 0x008fce000040c000 */
[----:B------:R3:W0:Y:S01]  /*0990*/  MUFU.COS R40, R43 ;  /* 0x0000002b00287308 */ /* 0x0006220000000000 */
[----:B------:R-:W-:Y:S02]  /*09a0*/  DFMA R38, RZ, R36, R22 ;  /* 0x00000024ff26722b */ /* 0x000fe40000000016 */
[----:B------:R-:W-:-:S05]  /*09b0*/  DFMA R22, RZ, R22, -R36 ;  /* 0x00000016ff16722b */ /* 0x000fca0000000824 */
[----:B------:R-:W-:Y:S08]  /*09c0*/  MUFU.COS R8, R5 ;  /* 0x0000000500087308 */ /* 0x000ff00000000000 */
[----:B-----5:R3:W1:Y:S02]  /*09d0*/  F2F.F64.F32 R36, R42 ;  /* 0x0000002a00247310 */ /* 0x0206640000201800 */
[----:B---3--:R-:W-:-:S06]  /*09e0*/  DADD R42, R28, R38 ;  /* 0x000000001c2a7229 */ /* 0x008fcc0000000026 */
[----:B------:R-:W-:Y:S01]  /*09f0*/  MUFU.SIN R41, R44 ;  /* 0x0000002c00297308 */ /* 0x000fe20000000400 */
[----:B------:R-:W-:Y:S02]  /*0a00*/  DADD R28, R28, -R38 ;  /* 0x000000001c1c7229 */ /* 0x000fe40000000826 */
[----:B-1----:R-:W-:-:S05]  /*0a10*/  DMUL R12, R10, R36 ;  /* 0x000000240a0c7228 */ /* 0x002fca0000000000 */
[----:B------:R-:W1:Y:S01]  /*0a20*/  MUFU.SIN R5, R5 ;  /* 0x0000000500057308 */ /* 0x000e620000000400 */
[----:B------:R-:W-:-:S07]  /*0a30*/  DMUL R36, R20, R36 ;  /* 0x0000002414247228 */ /* 0x000fce0000000000 */
[----:B0-----:R-:W0:Y:S08]  /*0a40*/  F2F.F64.F32 R38, R40 ;  /* 0x0000002800267310 */ /* 0x001e300000201800 */
[----:B------:R3:W2:Y:S01]  /*0a50*/  MUFU.COS R9, R44 ;  /* 0x0000002c00097308 */ /* 0x0006a20000000000 */
[----:B0-----:R-:W-:Y:S02]  /*0a60*/  DFMA R20, R20, R38, -R12 ;  /* 0x000000261414722b */ /* 0x001fe4000000080c */
[----:B---3--:R-:W-:-:S05]  /*0a70*/  DADD R44, R34, R22 ;  /* 0x00000000222c7229 */ /* 0x008fca0000000016 */
[----:B-1----:R-:W0:Y:S01]  /*0a80*/  F2F.F64.F32 R12, R5 ;  /* 0x00000005000c7310 */ /* 0x002e220000201800 */
[----:B------:R-:W-:Y:S02]  /*0a90*/  DADD R22, R34, -R22 ;  /* 0x0000000022167229 */ /* 0x000fe40000000816 */
[----:B------:R-:W-:Y:S01]  /*0aa0*/  DFMA R36, R10, R38, R36 ;  /* 0x000000260a24722b */ /* 0x000fe20000000024 */
[----:B------:R-:W-:Y:S04]  /*0ab0*/  STS.64 [R4+0xa50], R20 ;  /* 0x000a501404007388 */ /* 0x000fe80000000a00 */
[----:B------:R-:W4:Y:S01]  /*0ac0*/  F2F.F64.F32 R34, R41 ;  /* 0x0000002900227310 */ /* 0x000f220000201800 */
[----:B0-----:R-:W-:-:S07]  /*0ad0*/  DMUL R26, R22, R12 ;  /* 0x0000000c161a7228 */ /* 0x001fce0000000000 */
[----:B--2---:R0:W1:Y:S01]  /*0ae0*/  F2F.F64.F32 R24, R9 ;  /* 0x0000000900187310 */ /* 0x0040620000201800 */
[----:B------:R-:W-:Y:S02]  /*0af0*/  DMUL R38, R28, R12 ;  /* 0x0000000c1c267228 */ /* 0x000fe40000000000 */
[----:B----4-:R-:W-:-:S05]  /*0b00*/  DMUL R16, R44, R34 ;  /* 0x000000222c107228 */ /* 0x010fca0000000000 */
[----:B------:R2:W3:Y:S01]  /*0b10*/  F2F.F64.F32 R40, R8 ;  /* 0x0000000800287310 */ /* 0x0004e20000201800 */
[C---:B------:R-:W-:Y:S01]  /*0b20*/  DMUL R34, R42.reuse, R34 ;  /* 0x000000222a227228 */ /* 0x040fe20000000000 */
[----:B0-----:R-:W-:Y:S01]  /*0b30*/  SHF.R.U32.HI R9, RZ, 0x3, R0 ;  /* 0x00000003ff097819 */ /* 0x001fe20000011600 */
[----:B-1----:R-:W-:Y:S01]  /*0b40*/  DFMA R42, R42, R24, -R16 ;  /* 0x000000182a2a722b */ /* 0x002fe20000000810 */
[----:B--2---:R-:W-:-:S05]  /*0b50*/  LOP3.LUT R8, R0, 0x7, RZ, 0xc0, !PT ;  /* 0x0000000700087812 */ /* 0x004fca00078ec0ff */
[----:B------:R-:W-:Y:S01]  /*0b60*/  DFMA R44, R44, R24, R34 ;  /* 0x000000182c2c722b */ /* 0x000fe20000000022 */
[----:B------:R-:W-:Y:S01]  /*0b70*/  SHF.L.U32 R0, R0, 0x6, RZ ;  /* 0x0000000600007819 */ /* 0x000fe200000006ff */
[----:B------:R-:W-:Y:S01]  /*0b80*/  IMAD R5, R8, 0x42, R9 ;  /* 0x0000004208057824 */ /* 0x000fe200078e0209 */
[----:B------:R-:W-:Y:S01]  /*0b90*/  STS.64 [R4+0x630], R42 ;  /* 0x0006302a04007388 */ /* 0x000fe20000000a00 */
[-C--:B---3--:R-:W-:Y:S02]  /*0ba0*/  DFMA R26, R28, R40.reuse, -R26 ;  /* 0x000000281c1a722b */ /* 0x088fe4000000081a */
[----:B------:R-:W-:Y:S01]  /*0bb0*/  DFMA R38, R22, R40, R38 ;  /* 0x000000281626722b */ /* 0x000fe20000000026 */
[----:B------:R-:W-:Y:S01]  /*0bc0*/  LEA R5, R5, UR4, 0x3 ;  /* 0x0000000405057c11 */ /* 0x000fe2000f8e18ff */
[----:B------:R-:W-:-:S03]  /*0bd0*/  UMOV UR4, 0x54442d18 ;  /* 0x54442d1800047882 */ /* 0x000fc60000000000 */
        /* <DEDUP_REMOVED lines=8> */
[----:B------:R-:W-:Y:S04]  /*0c60*/  LDS.64 R12, [R5+0xc0] ;  /* 0x0000c000050c7984 */ /* 0x000fe80000000a00 */
[----:B------:R-:W2:Y:S01]  /*0c70*/  LDS.64 R28, [R5+0x1c0] ;  /* 0x0001c000051c7984 */ /* 0x000ea20000000a00 */
[----:B------:R-:W-:Y:S06]  /*0c80*/  BAR.SYNC.DEFER_BLOCKING 0x0 ;  /* 0x0000000000007b1d */ /* 0x000fec0000010000 */
[----:B------:R0:W-:Y:S04]  /*0c90*/  STS.64 [R4], R6 ;  /* 0x0000000604007388 */ /* 0x0001e80000000a00 */
[----:B------:R3:W-:Y:S04]  /*0ca0*/  STS.64 [R4+0x210], R18 ;  /* 0x0002101204007388 */ /* 0x0007e80000000a00 */
[----:B------:R-:W-:Y:S04]  /*0cb0*/  STS.64 [R4+0x420], R32 ;  /* 0x0004202004007388 */ /* 0x000fe80000000a00 */
[----:B------:R-:W-:Y:S01]  /*0cc0*/  STS.64 [R4+0x630], R44 ;  /* 0x0006302c04007388 */ /* 0x000fe20000000a00 */
[----:B0-----:R-:W-:-:S02]  /*0cd0*/  DADD R6, R10, R20 ;  /* 0x000000000a067229 */ /* 0x001fc40000000014 */
[----:B------:R-:W-:Y:S01]  /*0ce0*/  DADD R20, R10, -R20 ;  /* 0x000000000a147229 */ /* 0x000fe20000000814 */
[----:B------:R0:W-:Y:S01]  /*0cf0*/  STS.64 [R4+0x840], R14 ;  /* 0x0008400e04007388 */ /* 0x0001e20000000a00 */
[C-C-:B---3--:R-:W-:Y:S02]  /*0d00*/  DADD R18, R26.reuse, R16.reuse ;  /* 0x000000001a127229 */ /* 0x148fe40000000010 */
[----:B------:R-:W-:Y:S01]  /*0d10*/  DADD R16, R26, -R16 ;  /* 0x000000001a107229 */ /* 0x000fe20000000810 */
[----:B------:R-:W-:Y:S01]  /*0d20*/  STS.64 [R4+0xa50], R36 ;  /* 0x000a502404007388 */ /* 0x000fe20000000a00 */
[C-C-:B-1----:R-:W-:Y:S02]  /*0d30*/  DADD R26, R34.reuse, R24.reuse ;  /* 0x00000000221a7229 */ /* 0x142fe40000000018 */
[----:B------:R-:W-:Y:S01]  /*0d40*/  DADD R24, R34, -R24 ;  /* 0x0000000022187229 */ /* 0x000fe20000000818 */
[----:B------:R-:W-:Y:S01]  /*0d50*/  STS.64 [R4+0xc60], R30 ;  /* 0x000c601e04007388 */ /* 0x000fe20000000a00 */
[----:B------:R-:W-:-:S02]  /*0d60*/  DADD R10, R18, R6 ;  /* 0x00000000120a7229 */ /* 0x000fc40000000006 */
[----:B------:R-:W-:Y:S01]  /*0d70*/  DADD R18, R18, -R6 ;  /* 0x0000000012127229 */ /* 0x000fe20000000806 */
[----:B------:R-:W-:Y:S01]  /*0d80*/  STS.64 [R4+0xe70], R38 ;  /* 0x000e702604007388 */ /* 0x000fe20000000a00 */
[----:B0-----:R-:W0:Y:S01]  /*0d90*/  I2F.F64.U32 R14, R9 ;  /* 0x00000009000e7312 */ /* 0x001e220000201800 */
[----:B------:R-:W-:Y:S06]  /*0da0*/  BAR.SYNC.DEFER_BLOCKING 0x0 ;  /* 0x0000000000007b1d */ /* 0x000fec0000010000 */
[----:B0-----:R-:W-:Y:S01]  /*0db0*/  DMUL R6, R14, -UR4 ;  /* 0x800000040e067c28 */ /* 0x001fe20008000000 */
[----:B------:R-:W-:Y:S01]  /*0dc0*/  UMOV UR5, 0x3fc921fb ;  /* 0x3fc921fb00057882 */ /* 0x000fe20000000000 */
[----:B--2---:R-:W-:-:S02]  /*0dd0*/  DADD R14, R12, R28 ;  /* 0x000000000c0e7229 */ /* 0x004fc4000000001c */
[----:B------:R-:W-:-:S06]  /*0de0*/  DADD R12, R12, -R28 ;  /* 0x000000000c0c7229 */ /* 0x000fcc000000081c */
[----:B------:R-:W0:Y:S01]  /*0df0*/  F2F.F32.F64 R6, R6 ;  /* 0x0000000600067310 */ /* 0x000e220000301000 */
[C-C-:B------:R-:W-:Y:S01]  /*0e00*/  DADD R28, R26.reuse, R14.reuse ;  /* 0x000000001a1c7229 */ /* 0x140fe2000000000e */
[----:B------:R-:W-:Y:S01]  /*0e10*/  LDS.64 R40, [R5] ;  /* 0x0000000005287984 */ /* 0x000fe20000000a00 */
[----:B------:R-:W-:-:S03]  /*0e20*/  DADD R14, R26, -R14 ;  /* 0x000000001a0e7229 */ /* 0x000fc6000000080e */
[----:B------:R-:W1:Y:S03]  /*0e30*/  LDS.64 R38, [R5+0x100] ;  /* 0x0001000005267984 */ /* 0x000e660000000a00 */
[C-C-:B------:R-:W-:Y:S01]  /*0e40*/  DADD R26, R10.reuse, R28.reuse ;  /* 0x000000000a1a7229 */ /* 0x140fe2000000001c */
[----:B------:R-:W-:Y:S01]  /*0e50*/  LDS.64 R32, [R5+0x80] ;  /* 0x0000800005207984 */ /* 0x000fe20000000a00 */
[----:B------:R-:W-:-:S03]  /*0e60*/  DADD R28, R10, -R28 ;  /* 0x000000000a1c7229 */ /* 0x000fc6000000081c */
[----:B------:R-:W2:Y:S01]  /*0e70*/  LDS.64 R44, [R5+0x180] ;  /* 0x00018000052c7984 */ /* 0x000ea20000000a00 */
[----:B0-----:R-:W-:-:S03]  /*0e80*/  FMUL.RZ R8, R6, 0.15915493667125701904 ;  /* 0x3e22f98306087820 */ /* 0x001fc6000040c000 */
[----:B------:R-:W-:Y:S04]  /*0e90*/  LDS.64 R22, [R5+0x40] ;  /* 0x0000400005167984 */ /* 0x000fe80000000a00 */
[----:B------:R-:W0:Y:S04]  /*0ea0*/  LDS.64 R42, [R5+0x140] ;  /* 0x00014000052a7984 */ /* 0x000e280000000a00 */
[----:B------:R-:W-:Y:S04]  /*0eb0*/  LDS.64 R30, [R5+0xc0] ;  /* 0x0000c000051e7984 */ /* 0x000fe80000000a00 */
[----:B------:R3:W4:Y:S01]  /*0ec0*/  LDS.64 R34, [R5+0x1c0] ;  /* 0x0001c00005227984 */ /* 0x0007220000000a00 */
[----:B------:R-:W-:Y:S06]  /*0ed0*/  BAR.SYNC.DEFER_BLOCKING 0x0 ;  /* 0x0000000000007b1d */ /* 0x000fec0000010000 */
[----:B---3--:R-:W3:Y:S01]  /*0ee0*/  MUFU.SIN R5, R8 ;  /* 0x0000000800057308 */ /* 0x008ee20000000400 */
[----:B-1----:R-:W-:-:S02]  /*0ef0*/  DADD R10, R40, R38 ;  /* 0x00000000280a7229 */ /* 0x002fc40000000026 */
[----:B------:R-:W-:Y:S02]  /*0f00*/  DADD R38, R40, -R38 ;  /* 0x0000000028267229 */ /* 0x000fe40000000826 */
[C-C-:B--2---:R-:W-:Y:S02]  /*0f10*/  DADD R6, R32.reuse, R44.reuse ;  /* 0x0000000020067229 */ /* 0x144fe4000000002c */
[----:B------:R-:W-:Y:S01]  /*0f20*/  DADD R32, R32, -R44 ;  /* 0x0000000020207229 */ /* 0x000fe2000000082c */
[----:B------:R1:W-:Y:S01]  /*0f30*/  STS.64 [R4], R26 ;  /* 0x0000001a04007388 */ /* 0x0003e20000000a00 */
[C-C-:B0-----:R-:W-:Y:S02]  /*0f40*/  DADD R36, R22.reuse, R42.reuse ;  /* 0x0000000016247229 */ /* 0x141fe4000000002a */
[----:B------:R-:W-:Y:S02]  /*0f50*/  DADD R22, R22, -R42 ;  /* 0x0000000016167229 */ /* 0x000fe4000000082a */
[C-C-:B------:R-:W-:Y:S01]  /*0f60*/  DADD R40, R10.reuse, R6.reuse ;  /* 0x000000000a287229 */ /* 0x140fe20000000006 */
[----:B------:R-:W0:Y:S01]  /*0f70*/  MUFU.COS R42, R8 ;  /* 0x00000008002a7308 */ /* 0x000e220000000000 */
[----:B------:R-:W-:-:S02]  /*0f80*/  DADD R6, R10, -R6 ;  /* 0x000000000a067229 */ /* 0x000fc40000000806 */
[C-C-:B----4-:R-:W-:Y:S02]  /*0f90*/  DADD R10, R30.reuse, R34.reuse ;  /* 0x000000001e0a7229 */ /* 0x150fe40000000022 */
[----:B------:R-:W-:-:S03]  /*0fa0*/  DADD R30, R30, -R34 ;  /* 0x000000001e1e7229 */ /* 0x000fc60000000822 */
[----:B---3--:R-:W2:Y:S03]  /*0fb0*/  F2F.F64.F32 R34, R5 ;  /* 0x0000000500227310 */ /* 0x008ea60000201800 */
[C-C-:B------:R-:W-:Y:S02]  /*0fc0*/  DADD R44, R36.reuse, R10.reuse ;  /* 0x00000000242c7229 */ /* 0x140fe4000000000a */
[----:B------:R-:W-:-:S03]  /*0fd0*/  DADD R10, R36, -R10 ;  /* 0x00000000240a7229 */ /* 0x000fc6000000080a */
[----:B0-----:R-:W0:Y:S03]  /*0fe0*/  F2F.F64.F32 R42, R42 ;  /* 0x0000002a002a7310 */ /* 0x001e260000201800 */
[C-C-:B------:R-:W-:Y:S02]  /*0ff0*/  DADD R36, R40.reuse, R44.reuse ;  /* 0x0000000028247229 */ /* 0x140fe4000000002c */
[----:B-1----:R-:W-:-:S03]  /*1000*/  DADD R26, R40, -R44 ;  /* 0x00000000281a7229 */ /* 0x002fc6000000082c */
[----:B------:R1:W3:Y:S05]  /*1010*/  I2F.F64.U32 R40, R9 ;  /* 0x0000000900287312 */ /* 0x0002ea0000201800 */
[-C--:B--2---:R-:W-:Y:S02]  /*1020*/  DMUL R44, R26, R34.reuse ;  /* 0x000000221a2c7228 */ /* 0x084fe40000000000 */
[----:B-1----:R-:W-:-:S06]  /*1030*/  DMUL R8, R28, R34 ;  /* 0x000000221c087228 */ /* 0x002fcc0000000000 */
[-C--:B0-----:R-:W-:Y:S02]  /*1040*/  DFMA R28, R28, R42.reuse, -R44 ;  /* 0x0000002a1c1c722b */ /* 0x081fe4000000082c */
[----:B------:R-:W-:Y:S02]  /*1050*/  DFMA R34, R26, R42, R8 ;  /* 0x0000002a1a22722b */ /* 0x000fe40000000008 */
[----:B---3--:R-:W-:Y:S01]  /*1060*/  DMUL R8, R40, -UR4 ;  /* 0x8000000428087c28 */ /* 0x008fe20008000000 */
[----:B------:R-:W-:Y:S01]  /*1070*/  UMOV UR4, 0x7f3321d2 ;  /* 0x7f3321d200047882 */ /* 0x000fe20000000000 */
[----:B------:R-:W-:Y:S01]  /*1080*/  DFMA R26, RZ, R14, R10 ;  /* 0x0000000eff1a722b */ /* 0x000fe2000000000a */
[----:B------:R-:W-:Y:S01]  /*1090*/  UMOV UR5, 0x3fe2d97c ;  /* 0x3fe2d97c00057882 */ /* 0x000fe20000000000 */
[----:B------:R-:W-:Y:S01]  /*10a0*/  DFMA R10, RZ, R10, -R14 ;  /* 0x0000000aff0a722b */ /* 0x000fe2000000080e */
[----:B------:R-:W-:Y:S05]  /*10b0*/  STS.64 [R4+0x900], R28 ;  /* 0x0009001c04007388 */ /* 0x000fea0000000a00 */
[----:B------:R-:W0:Y:S01]  /*10c0*/  F2F.F32.F64 R8, R8 ;  /* 0x0000000800087310 */ /* 0x000e220000301000 */
[----:B------:R-:W-:-:S02]  /*10d0*/  DADD R14, R18, R26 ;  /* 0x00000000120e7229 */ /* 0x000fc4000000001a */
[----:B------:R-:W-:Y:S02]  /*10e0*/  DADD R26, R18, -R26 ;  /* 0x00000000121a7229 */ /* 0x000fe4000000081a */
[C-C-:B------:R-:W-:Y:S02]  /*10f0*/  DADD R18, R6.reuse, R10.reuse ;  /* 0x0000000006127229 */ /* 0x140fe4000000000a */
[----:B------:R-:W-:Y:S01]  /*1100*/  DADD R6, R6, -R10 ;  /* 0x0000000006067229 */ /* 0x000fe2000000080a */
[----:B0-----:R-:W-:-:S04]  /*1110*/  FMUL.RZ R8, R8, 0.15915493667125701904 ;  /* 0x3e22f98308087820 */ /* 0x001fc8000040c000 */
[----:B------:R-:W0:Y:S08]  /*1120*/  MUFU.SIN R5, R8 ;  /* 0x0000000800057308 */ /* 0x000e300000000400 */
[----:B------:R-:W1:Y:S08]  /*1130*/  MUFU.COS R8, R8 ;  /* 0x0000000800087308 */ /* 0x000e700000000000 */
[----:B0-----:R-:W0:Y:S08]  /*1140*/  F2F.F64.F32 R42, R5 ;  /* 0x00000005002a7310 */ /* 0x001e300000201800 */
[----:B-1----:R-:W1:Y:S01]  /*1150*/  F2F.F64.F32 R8, R8 ;  /* 0x0000000800087310 */ /* 0x002e620000201800 */
[----:B0-----:R-:W-:-:S02]  /*1160*/  DMUL R10, R18, R42 ;  /* 0x0000002a120a7228 */ /* 0x001fc40000000000 */
[----:B------:R-:W-:-:S06]  /*1170*/  DMUL R42, R14, R42 ;  /* 0x0000002a0e2a7228 */ /* 0x000fcc0000000000 */
[-C--:B-1----:R-:W-:Y:S02]  /*1180*/  DFMA R14, R14, R8.reuse, -R10 ;  /* 0x000000080e0e722b */ /* 0x082fe4000000080a */
[----:B------:R-:W-:Y:S01]  /*1190*/  DMUL R10, R40, -UR4 ;  /* 0x80000004280a7c28 */ /* 0x000fe20008000000 */
[----:B------:R-:W-:Y:S01]  /*11a0*/  UMOV UR4, 0x54442d18 ;  /* 0x54442d1800047882 */ /* 0x000fe20000000000 */
[----:B------:R-:W-:Y:S01]  /*11b0*/  DFMA R18, R18, R8, R42 ;  /* 0x000000081212722b */ /* 0x000fe2000000002a */
[----:B------:R-:W-:Y:S02]  /*11c0*/  UMOV UR5, 0x3fb921fb ;  /* 0x3fb921fb00057882 */ /* 0x000fe40000000000 */
[----:B------:R-:W-:Y:S05]  /*11d0*/  STS.64 [R4+0x480], R14 ;  /* 0x0004800e04007388 */ /* 0x000fea0000000a00 */
[----:B------:R-:W0:Y:S02]  /*11e0*/  F2F.F32.F64 R10, R10 ;  /* 0x0000000a000a7310 */ /* 0x000e240000301000 */
[----:B0-----:R-:W-:-:S06]  /*11f0*/  FMUL.RZ R44, R10, 0.15915493667125701904 ;  /* 0x3e22f9830a2c7820 */ /* 0x001fcc000040c000 */
        /* <DEDUP_REMOVED lines=10> */
[----:B------:R-:W-:Y:S01]  /*12a0*/  UMOV UR5, 0x3fe6a09e ;  /* 0x3fe6a09e00057882 */ /* 0x000fe20000000000 */
[C-C-:B------:R-:W-:Y:S01]  /*12b0*/  DADD R8, R24.reuse, R22.reuse ;  /* 0x0000000018087229 */ /* 0x140fe20000000016 */
[----:B------:R-:W-:Y:S01]  /*12c0*/  STS.64 [R4+0xd80], R26 ;  /* 0x000d801a04007388 */ /* 0x000fe20000000a00 */
[----:B------:R-:W0:Y:S01]  /*12d0*/  F2F.F32.F64 R5, R42 ;  /* 0x0000002a00057310 */ /* 0x000e220000301000 */
[----:B------:R-:W-:Y:S02]  /*12e0*/  DADD R22, -R24, R22 ;  /* 0x0000000018167229 */ /* 0x000fe40000000116 */
[----:B------:R-:W-:-:S02]  /*12f0*/  DFMA R10, RZ, R20, R32 ;  /* 0x00000014ff0a722b */ /* 0x000fc40000000020 */
[----:B------:R-:W-:Y:S02]  /*1300*/  DFMA R20, RZ, R32, -R20 ;  /* 0x00000020ff14722b */ /* 0x000fe40000000814 */
[C-C-:B------:R-:W-:Y:S02]  /*1310*/  DADD R24, -R12.reuse, R30.reuse ;  /* 0x000000000c187229 */ /* 0x140fe4000000011e */
[----:B------:R-:W-:Y:S02]  /*1320*/  DADD R32, -R12, -R30 ;  /* 0x000000000c207229 */ /* 0x000fe4000000091e */
[C-C-:B------:R-:W-:Y:S02]  /*1330*/  DADD R30, R16.reuse, R10.reuse ;  /* 0x00000000101e7229 */ /* 0x140fe4000000000a */
[----:B------:R-:W-:Y:S01]  /*1340*/  DADD R16, R16, -R10 ;  /* 0x0000000010107229 */ /* 0x000fe2000000080a */
[----:B0-----:R-:W-:Y:S01]  /*1350*/  FMUL.RZ R5, R5, 0.15915493667125701904 ;  /* 0x3e22f98305057820 */ /* 0x001fe2000040c000 */
[----:B------:R-:W-:-:S02]  /*1360*/  DMUL R24, R24, UR4 ;  /* 0x0000000418187c28 */ /* 0x000fc40008000000 */
[----:B------:R-:W-:Y:S01]  /*1370*/  DMUL R32, R32, UR4 ;  /* 0x0000000420207c28 */ /* 0x000fe20008000000 */
[----:B------:R-:W0:Y:S01]  /*1380*/  MUFU.SIN R12, R5 ;  /* 0x00000005000c7308 */ /* 0x000e220000000400 */
[C-C-:B------:R-:W-:Y:S02]  /*1390*/  DADD R42, R38.reuse, R20.reuse ;  /* 0x00000000262a7229 */ /* 0x140fe40000000014 */
[----:B------:R-:W-:Y:S02]  /*13a0*/  DADD R20, R38, -R20 ;  /* 0x0000000026147229 */ /* 0x000fe40000000814 */
[C-C-:B------:R-:W-:Y:S02]  /*13b0*/  DFMA R38, R8.reuse, UR4, R24.reuse ;  /* 0x0000000408267c2b */ /* 0x140fe40008000018 */
[----:B------:R-:W-:Y:S01]  /*13c0*/  DFMA R8, R8, UR4, -R24 ;  /* 0x0000000408087c2b */ /* 0x000fe20008000818 */
[----:B------:R-:W1:Y:S01]  /*13d0*/  MUFU.COS R10, R5 ;  /* 0x00000005000a7308 */ /* 0x000e620000000000 */
[----:B------:R-:W-:-:S02]  /*13e0*/  DFMA R24, R22, UR4, R32 ;  /* 0x0000000416187c2b */ /* 0x000fc40008000020 */
[----:B------:R-:W-:Y:S01]  /*13f0*/  DFMA R22, R22, UR4, -R32 ;  /* 0x0000000416167c2b */ /* 0x000fe20008000820 */
[----:B------:R-:W-:Y:S01]  /*1400*/  UMOV UR4, 0x2955385e ;  /* 0x2955385e00047882 */ /* 0x000fe20000000000 */
[C-C-:B------:R-:W-:Y:S01]  /*1410*/  DADD R32, R30.reuse, R38.reuse ;  /* 0x000000001e207229 */ /* 0x140fe20000000026 */
[----:B------:R-:W-:Y:S01]  /*1420*/  UMOV UR5, 0x3fdf6a7a ;  /* 0x3fdf6a7a00057882 */ /* 0x000fe20000000000 */
[----:B------:R-:W-:Y:S01]  /*1430*/  DADD R30, R30, -R38 ;  /* 0x000000001e1e7229 */ /* 0x000fe20000000826 */
[----:B0-----:R-:W0:Y:S01]  /*1440*/  F2F.F64.F32 R12, R12 ;  /* 0x0000000c000c7310 */ /* 0x001e220000201800 */
[C-C-:B------:R-:W-:Y:S02]  /*1450*/  DADD R38, R42.reuse, R24.reuse ;  /* 0x000000002a267229 */ /* 0x140fe40000000018 */
[----:B------:R-:W-:-:S05]  /*1460*/  DADD R24, R42, -R24 ;  /* 0x000000002a187229 */ /* 0x000fca0000000818 */
[----:B-1----:R-:W1:Y:S01]  /*1470*/  F2F.F64.F32 R10, R10 ;  /* 0x0000000a000a7310 */ /* 0x002e620000201800 */
[-C--:B0-----:R-:W-:Y:S02]  /*1480*/  DMUL R44, R38, R12.reuse ;  /* 0x0000000c262c7228 */ /* 0x081fe40000000000 */
        /* <DEDUP_REMOVED lines=18> */
[----:B------:R-:W-:Y:S01]  /*15b0*/  UMOV UR5, 0x3fe5fdbb ;  /* 0x3fe5fdbb00057882 */ /* 0x000fe20000000000 */
[----:B------:R-:W-:Y:S02]  /*15c0*/  DFMA R24, R24, R12, R10 ;  /* 0x0000000c1818722b */ /* 0x000fe4000000000a */
[----:B------:R-:W-:Y:S01]  /*15d0*/  DMUL R40, R40, -UR4 ;  /* 0x8000000428287c28 */ /* 0x000fe20008000000 */
[----:B------:R-:W-:Y:S01]  /*15e0*/  STS.64 [R4+0xb40], R30 ;  /* 0x000b401e04007388 */ /* 0x000fe20000000a00 */
[----:B------:R-:W-:Y:S01]  /*15f0*/  DFMA R12, RZ, R8, R22 ;  /* 0x00000008ff0c722b */ /* 0x000fe20000000016 */
[----:B------:R-:W-:Y:S01]  /*1600*/  UMOV UR4, 0x667f3bcd ;  /* 0x667f3bcd00047882 */ /* 0x000fe20000000000 */
[----:B------:R-:W-:Y:S01]  /*1610*/  DFMA R8, RZ, R22, -R8 ;  /* 0x00000016ff08722b */ /* 0x000fe20000000808 */
[----:B------:R-:W0:Y:S01]  /*1620*/  F2F.F32.F64 R42, R42 ;  /* 0x0000002a002a7310 */ /* 0x000e220000301000 */
[----:B------:R-:W-:-:S07]  /*1630*/  UMOV UR5, 0x3fe6a09e ;  /* 0x3fe6a09e00057882 */ /* 0x000fce0000000000 */
[----:B------:R-:W1:Y:S01]  /*1640*/  F2F.F32.F64 R40, R40 ;  /* 0x0000002800287310 */ /* 0x000e620000301000 */
[----:B0-----:R-:W-:Y:S01]  /*1650*/  FMUL.RZ R44, R42, 0.15915493667125701904 ;  /* 0x3e22f9832a2c7820 */ /* 0x001fe2000040c000 */
[C-C-:B------:R-:W-:Y:S02]  /*1660*/  DADD R42, R20.reuse, R8.reuse ;  /* 0x00000000142a7229 */ /* 0x140fe40000000008 */
[----:B------:R-:W-:-:S04]  /*1670*/  DADD R8, R20, -R8 ;  /* 0x0000000014087229 */ /* 0x000fc80000000808 */
[----:B------:R-:W0:Y:S01]  /*1680*/  MUFU.SIN R45, R44 ;  /* 0x0000002c002d7308 */ /* 0x000e220000000400 */
[----:B-1----:R-:W-:Y:S01]  /*1690*/  FMUL.RZ R10, R40, 0.15915493667125701904 ;  /* 0x3e22f983280a7820 */ /* 0x002fe2000040c000 */
[C-C-:B------:R-:W-:Y:S02]  /*16a0*/  DADD R40, R16.reuse, R12.reuse ;  /* 0x0000000010287229 */ /* 0x140fe4000000000c */
[----:B------:R-:W-:-:S04]  /*16b0*/  DADD R12, R16, -R12 ;  /* 0x00000000100c7229 */ /* 0x000fc8000000080c */
[----:B------:R-:W1:Y:S08]  /*16c0*/  MUFU.COS R11, R44 ;  /* 0x0000002c000b7308 */ /* 0x000e700000000000 */
[----:B------:R-:W2:Y:S08]  /*16d0*/  MUFU.SIN R5, R10 ;  /* 0x0000000a00057308 */ /* 0x000eb00000000400 */
[----:B0-----:R-:W0:Y:S08]  /*16e0*/  F2F.F64.F32 R22, R45 ;  /* 0x0000002d00167310 */ /* 0x001e300000201800 */
[----:B-1----:R1:W3:Y:S01]  /*16f0*/  F2F.F64.F32 R16, R11 ;  /* 0x0000000b00107310 */ /* 0x0022e20000201800 */
[----:B0-----:R-:W-:-:S07]  /*1700*/  DMUL R20, R42, R22 ;  /* 0x000000162a147228 */ /* 0x001fce0000000000 */
[----:B------:R-:W0:Y:S01]  /*1710*/  MUFU.COS R44, R10 ;  /* 0x0000000a002c7308 */ /* 0x000e220000000000 */
[----:B------:R-:W-:Y:S01]  /*1720*/  DMUL R22, R40, R22 ;  /* 0x0000001628167228 */ /* 0x000fe20000000000 */
[----:B-1----:R-:W-:-:S04]  /*1730*/  LOP3.LUT R11, R0, 0xfe00, RZ, 0xc0, !PT ;  /* 0x0000fe00000b7812 */ /* 0x002fc800078ec0ff */
[----:B------:R-:W-:Y:S01]  /*1740*/  IADD3 R0, PT, PT, R4, R11, RZ ;  /* 0x0000000b04007210 */ /* 0x000fe20007ffe0ff */
[-C--:B---3--:R-:W-:Y:S01]  /*1750*/  DFMA R20, R40, R16.reuse, -R20 ;  /* 0x000000102814722b */ /* 0x088fe20000000814 */
[----:B--2---:R-:W1:Y:S01]  /*1760*/  F2F.F64.F32 R40, R5 ;  /* 0x0000000500287310 */ /* 0x004e620000201800 */
[----:B------:R-:W-:-:S05]  /*1770*/  DFMA R22, R42, R16, R22 ;  /* 0x000000102a16722b */ /* 0x000fca0000000016 */
[----:B------:R-:W-:Y:S02]  /*1780*/  STS.64 [R4+0x6c0], R20 ;  /* 0x0006c01404007388 */ /* 0x000fe40000000a00 */
[----:B0-----:R-:W0:Y:S01]  /*1790*/  F2F.F64.F32 R44, R44 ;  /* 0x0000002c002c7310 */ /* 0x001e220000201800 */
[-C--:B-1----:R-:W-:Y:S02]  /*17a0*/  DMUL R16, R8, R40.reuse ;  /* 0x0000002808107228 */ /* 0x082fe40000000000 */
[----:B------:R-:W-:-:S06]  /*17b0*/  DMUL R42, R12, R40 ;  /* 0x000000280c2a7228 */ /* 0x000fcc0000000000 */
[-C--:B0-----:R-:W-:Y:S02]  /*17c0*/  DFMA R16, R12, R44.reuse, -R16 ;  /* 0x0000002c0c10722b */ /* 0x081fe40000000810 */
[----:B------:R-:W-:-:S05]  /*17d0*/  DFMA R42, R8, R44, R42 ;  /* 0x0000002c082a722b */ /* 0x000fca000000002a */
[----:B------:R-:W-:Y:S01]  /*17e0*/  STS.64 [R4+0xfc0], R16 ;  /* 0x000fc01004007388 */ /* 0x000fe20000000a00 */
[----:B------:R-:W-:Y:S06]  /*17f0*/  BAR.SYNC.DEFER_BLOCKING 0x0 ;  /* 0x0000000000007b1d */ /* 0x000fec0000010000 */
[----:B------:R-:W-:Y:S04]  /*1800*/  LDS.64 R14, [R0] ;  /* 0x00000000000e7984 */ /* 0x000fe80000000a00 */
[----:B------:R-:W-:Y:S04]  /*1810*/  LDS.64 R16, [R0+0x40] ;  /* 0x0000400000107984 */ /* 0x000fe80000000a00 */
[----:B------:R-:W-:Y:S04]  /*1820*/  LDS.64 R40, [R0+0x80] ;  /* 0x0000800000287984 */ /* 0x000fe80000000a00 */
[----:B------:R-:W-:Y:S04]  /*1830*/  LDS.64 R10, [R0+0xc0] ;  /* 0x0000c000000a7984 */ /* 0x000fe80000000a00 */
[----:B------:R-:W0:Y:S04]  /*1840*/  LDS.64 R26, [R0+0x100] ;  /* 0x00010000001a7984 */ /* 0x000e280000000a00 */
[----:B------:R-:W-:Y:S04]  /*1850*/  LDS.64 R12, [R0+0x140] ;  /* 0x00014000000c7984 */ /* 0x000fe80000000a00 */
[----:B------:R-:W1:Y:S04]  /*1860*/  LDS.64 R28, [R0+0x180] ;  /* 0x00018000001c7984 */ /* 0x000e680000000a00 */
[----:B------:R-:W2:Y:S01]  /*1870*/  LDS.64 R8, [R0+0x1c0] ;  /* 0x0001c00000087984 */ /* 0x000ea20000000a00 */
[----:B------:R-:W-:Y:S06]  /*1880*/  BAR.SYNC.DEFER_BLOCKING 0x0 ;  /* 0x0000000000007b1d */ /* 0x000fec0000010000 */
[----:B------:R-:W-:Y:S01]  /*1890*/  STS.64 [R4], R36 ;  /* 0x0000002404007388 */ /* 0x000fe20000000a00 */
[----:B0-----:R-:W-:-:S02]  /*18a0*/  DADD R20, R14, R26 ;  /* 0x000000000e147229 */ /* 0x001fc4000000001a */
[----:B------:R-:W-:Y:S01]  /*18b0*/  DADD R14, R14, -R26 ;  /* 0x000000000e0e7229 */ /* 0x000fe2000000081a */
[----:B------:R-:W-:Y:S04]  /*18c0*/  STS.64 [R4+0x240], R38 ;  /* 0x0002402604007388 */ /* 0x000fe80000000a00 */
[----:B------:R-:W-:Y:S01]  /*18d0*/  STS.64 [R4+0x480], R18 ;  /* 0x0004801204007388 */ /* 0x000fe20000000a00 */
[C-C-:B-1----:R-:W-:Y:S02]  /*18e0*/  DADD R26, R40.reuse, R28.reuse ;  /* 0x00000000281a7229 */ /* 0x142fe4000000001c */
[----:B------:R-:W-:Y:S01]  /*18f0*/  DADD R28, R40, -R28 ;  /* 0x00000000281c7229 */ /* 0x000fe2000000081c */
[----:B------:R-:W-:Y:S04]  /*1900*/  STS.64 [R4+0x6c0], R22 ;  /* 0x0006c01604007388 */ /* 0x000fe80000000a00 */
[----:B------:R-:W-:Y:S04]  /*1910*/  STS.64 [R4+0x900], R34 ;  /* 0x0009002204007388 */ /* 0x000fe80000000a00 */
[----:B------:R-:W-:Y:S04]  /*1920*/  STS.64 [R4+0xb40], R24 ;  /* 0x000b401804007388 */ /* 0x000fe80000000a00 */
[----:B------:R0:W-:Y:S04]  /*1930*/  STS.64 [R4+0xd80], R6 ;  /* 0x000d800604007388 */ /* 0x0001e80000000a00 */
[----:B------:R2:W-:Y:S01]  /*1940*/  STS.64 [R4+0xfc0], R42 ;  /* 0x000fc02a04007388 */ /* 0x0005e20000000a00 */
[----:B------:R-:W-:Y:S06]  /*1950*/  BAR.SYNC.DEFER_BLOCKING 0x0 ;  /* 0x0000000000007b1d */ /* 0x000fec0000010000 */
[----:B0-----:R-:W-:-:S02]  /*1960*/  DADD R6, R16, R12 ;  /* 0x0000000010067229 */ /* 0x001fc4000000000c */
[C-C-:B--2---:R-:W-:Y:S02]  /*1970*/  DADD R4, R10.reuse, R8.reuse ;  /* 0x000000000a047229 */ /* 0x144fe40000000008 */
[----:B------:R-:W-:Y:S02]  /*1980*/  DADD R8, R10, -R8 ;  /* 0x000000000a087229 */ /* 0x000fe40000000808 */
[----:B------:R-:W-:Y:S02]  /*1990*/  DADD R16, R16, -R12 ;  /* 0x0000000010107229 */ /* 0x000fe4000000080c */
[----:B------:R-:W-:Y:S02]  /*19a0*/  DADD R12, R20, R26 ;  /* 0x00000000140c7229 */ /* 0x000fe4000000001a */
[C-C-:B------:R-:W-:Y:S02]  /*19b0*/  DADD R10, R6.reuse, R4.reuse ;  /* 0x00000000060a7229 */ /* 0x140fe40000000004 */
[----:B------:R-:W-:-:S02]  /*19c0*/  DADD R6, R6, -R4 ;  /* 0x0000000006067229 */ /* 0x000fc40000000804 */
[----:B------:R-:W-:Y:S01]  /*19d0*/  DADD R20, R20, -R26 ;  /* 0x0000000014147229 */ /* 0x000fe2000000081a */
[----:B------:R-:W-:Y:S04]  /*19e0*/  LDS.64 R44, [R0] ;  /* 0x00000000002c7984 */ /* 0x000fe80000000a00 */
[----:B------:R-:W0:Y:S04]  /*19f0*/  LDS.64 R42, [R0+0x100] ;  /* 0x00010000002a7984 */ /* 0x000e280000000a00 */
[----:B------:R-:W-:Y:S04]  /*1a00*/  LDS.64 R32, [R0+0x40] ;  /* 0x0000400000207984 */ /* 0x000fe80000000a00 */
[----:B------:R-:W1:Y:S04]  /*1a10*/  LDS.64 R30, [R0+0x140] ;  /* 0x00014000001e7984 */ /* 0x000e680000000a00 */
[----:B------:R-:W-:Y:S04]  /*1a20*/  LDS.64 R36, [R0+0x80] ;  /* 0x0000800000247984 */ /* 0x000fe80000000a00 */
[----:B------:R-:W2:Y:S04]  /*1a30*/  LDS.64 R22, [R0+0x180] ;  /* 0x0001800000167984 */ /* 0x000ea80000000a00 */
[----:B------:R-:W-:Y:S04]  /*1a40*/  LDS.64 R18, [R0+0xc0] ;  /* 0x0000c00000127984 */ /* 0x000fe80000000a00 */
[----:B------:R-:W3:Y:S01]  /*1a50*/  LDS.64 R24, [R0+0x1c0] ;  /* 0x0001c00000187984 */ /* 0x000ee20000000a00 */
[----:B0-----:R-:W-:-:S02]  /*1a60*/  DADD R38, R44, R42 ;  /* 0x000000002c267229 */ /* 0x001fc4000000002a */
[----:B------:R-:W-:Y:S02]  /*1a70*/  DADD R4, R44, -R42 ;  /* 0x000000002c047229 */ /* 0x000fe4000000082a */
[C-C-:B-1----:R-:W-:Y:S02]  /*1a80*/  DADD R42, R32.reuse, -R30.reuse ;  /* 0x00000000202a7229 */ /* 0x142fe4000000081e */
[----:B------:R-:W-:Y:S02]  /*1a90*/  DADD R26, R32, R30 ;  /* 0x00000000201a7229 */ /* 0x000fe4000000001e */
[C-C-:B--2---:R-:W-:Y:S02]  /*1aa0*/  DADD R40, R36.reuse, R22.reuse ;  /* 0x0000000024287229 */ /* 0x144fe40000000016 */
[----:B------:R-:W-:Y:S02]  /*1ab0*/  DADD R32, R36, -R22 ;  /* 0x0000000024207229 */ /* 0x000fe40000000816 */
[----:B------:R-:W-:-:S02]  /*1ac0*/  DADD R34, R16, R42 ;  /* 0x0000000010227229 */ /* 0x000fc4000000002a */
[----:B------:R-:W-:Y:S02]  /*1ad0*/  DADD R36, -R16, R42 ;  /* 0x0000000010247229 */ /* 0x000fe4000000012a */
[----:B---3--:R-:W-:Y:S02]  /*1ae0*/  DADD R30, R18, -R24 ;  /* 0x00000000121e7229 */ /* 0x008fe40000000818 */
[C-C-:B------:R-:W-:Y:S02]  /*1af0*/  DADD R16, R38.reuse, R40.reuse ;  /* 0x0000000026107229 */ /* 0x140fe40000000028 */
[----:B------:R-:W-:Y:S02]  /*1b00*/  DADD R22, R38, -R40 ;  /* 0x0000000026167229 */ /* 0x000fe40000000828 */
[----:B------:R-:W-:Y:S02]  /*1b10*/  DADD R18, R18, R24 ;  /* 0x0000000012127229 */ /* 0x000fe40000000018 */
[----:B------:R-:W-:-:S02]  /*1b20*/  DADD R42, -R8, R30 ;  /* 0x00000000082a7229 */ /* 0x000fc4000000011e */
[----:B------:R-:W-:Y:S02]  /*1b30*/  DADD R40, -R8, -R30 ;  /* 0x0000000008287229 */ /* 0x000fe4000000091e */
[----:B------:R-:W-:Y:S02]  /*1b40*/  DFMA R30, RZ, R28, R32 ;  /* 0x0000001cff1e722b */ /* 0x000fe40000000020 */
[----:B------:R-:W-:Y:S02]  /*1b50*/  DFMA R8, RZ, R32, -R28 ;  /* 0x00000020ff08722b */ /* 0x000fe4000000081c */
[----:B------:R-:W-:Y:S02]  /*1b60*/  DMUL R42, R42, UR4 ;  /* 0x000000042a2a7c28 */ /* 0x000fe40008000000 */
[----:B------:R-:W-:Y:S02]  /*1b70*/  DMUL R40, R40, UR4 ;  /* 0x0000000428287c28 */ /* 0x000fe40008000000 */
[----:B------:R-:W-:-:S02]  /*1b80*/  DADD R28, R14, R30 ;  /* 0x000000000e1c7229 */ /* 0x000fc4000000001e */
[----:B------:R-:W-:Y:S02]  /*1b90*/  DADD R32, R14, -R30 ;  /* 0x000000000e207229 */ /* 0x000fe4000000081e */
[----:B------:R-:W-:Y:S02]  /*1ba0*/  DADD R24, R26, -R18 ;  /* 0x000000001a187229 */ /* 0x000fe40000000812 */
[C-C-:B------:R-:W-:Y:S02]  /*1bb0*/  DADD R30, R4.reuse, R8.reuse ;  /* 0x00000000041e7229 */ /* 0x140fe40000000008 */
[----:B------:R-:W-:Y:S02]  /*1bc0*/  DADD R4, R4, -R8 ;  /* 0x0000000004047229 */ /* 0x000fe40000000808 */
[----:B------:R-:W-:Y:S02]  /*1bd0*/  DFMA R8, R34, UR4, -R42 ;  /* 0x0000000422087c2b */ /* 0x000fe4000800082a */
[----:B------:R-:W-:-:S02]  /*1be0*/  DFMA R38, R36, UR4, -R40 ;  /* 0x0000000424267c2b */ /* 0x000fc40008000828 */
[----:B------:R-:W-:Y:S02]  /*1bf0*/  DADD R14, R26, R18 ;  /* 0x000000001a0e7229 */ /* 0x000fe40000000012 */
[----:B------:R-:W-:Y:S02]  /*1c00*/  DFMA R18, RZ, R6, R24 ;  /* 0x00000006ff12722b */ /* 0x000fe40000000018 */
[----:B------:R-:W-:Y:S02]  /*1c10*/  DFMA R24, RZ, R24, -R6 ;  /* 0x00000018ff18722b */ /* 0x000fe40000000806 */
[----:B------:R-:W-:Y:S02]  /*1c20*/  DFMA R26, R34, UR4, R42 ;  /* 0x00000004221a7c2b */ /* 0x000fe4000800002a */
[----:B------:R-:W-:Y:S02]  /*1c30*/  DFMA R6, RZ, R8, R38 ;  /* 0x00000008ff06722b */ /* 0x000fe40000000026 */
[----:B------:R-:W-:-:S02]  /*1c40*/  DFMA R34, RZ, R38, -R8 ;  /* 0x00000026ff22722b */ /* 0x000fc40000000808 */
[C-C-:B------:R-:W-:Y:S02]  /*1c50*/  DADD R8, R12.reuse, R10.reuse ;  /* 0x000000000c087229 */ /* 0x140fe4000000000a */
[----:B------:R-:W-:Y:S02]  /*1c60*/  DADD R12, R12, -R10 ;  /* 0x000000000c0c7229 */ /* 0x000fe4000000080a */
[----:B------:R-:W-:Y:S02]  /*1c70*/  DFMA R36, R36, UR4, R40 ;  /* 0x0000000424247c2b */ /* 0x000fe40008000028 */
[C-C-:B------:R-:W-:Y:S02]  /*1c80*/  DADD R10, R16.reuse, R14.reuse ;  /* 0x00000000100a7229 */ /* 0x140fe4000000000e */
[----:B------:R-:W-:Y:S02]  /*1c90*/  DADD R14, R16, -R14 ;  /* 0x00000000100e7229 */ /* 0x000fe4000000080e */
[----:B------:R-:W-:-:S02]  /*1ca0*/  DADD R16, R20, R18 ;  /* 0x0000000014107229 */ /* 0x000fc40000000012 */
[----:B------:R-:W-:Y:S01]  /*1cb0*/  DADD R20, R20, -R18 ;  /* 0x0000000014147229 */ /* 0x000fe20000000812 */
[----:B------:R-:W-:Y:S01]  /*1cc0*/  STG.E.128 desc[UR6][R2.64], R8 ;  /* 0x0000000802007986 */ /* 0x000fe2000c101d06 */
[C-C-:B------:R-:W-:Y:S02]  /*1cd0*/  DADD R18, R22.reuse, R24.reuse ;  /* 0x0000000016127229 */ /* 0x140fe40000000018 */
[----:B------:R-:W-:Y:S01]  /*1ce0*/  DADD R22, R22, -R24 ;  /* 0x0000000016167229 */ /* 0x000fe20000000818 */
[----:B------:R-:W-:Y:S01]  /*1cf0*/  STG.E.128 desc[UR6][R2.64+0x1000], R12 ;  /* 0x0010000c02007986 */ /* 0x000fe2000c101d06 */
[C-C-:B------:R-:W-:Y:S02]  /*1d00*/  DADD R24, R28.reuse, R26.reuse ;  /* 0x000000001c187229 */ /* 0x140fe4000000001a */
[----:B------:R-:W-:Y:S01]  /*1d10*/  DADD R28, R28, -R26 ;  /* 0x000000001c1c7229 */ /* 0x000fe2000000081a */
[----:B------:R-:W-:Y:S01]  /*1d20*/  STG.E.128 desc[UR6][R2.64+0x800], R16 ;  /* 0x0008001002007986 */ /* 0x000fe2000c101d06 */
[----:B------:R-:W-:-:S02]  /*1d30*/  DADD R26, R30, R36 ;  /* 0x000000001e1a7229 */ /* 0x000fc40000000024 */
[----:B------:R-:W-:Y:S01]  /*1d40*/  DADD R30, R30, -R36 ;  /* 0x000000001e1e7229 */ /* 0x000fe20000000824 */
[----:B------:R-:W-:Y:S01]  /*1d50*/  STG.E.128 desc[UR6][R2.64+0x1800], R20 ;  /* 0x0018001402007986 */ /* 0x000fe2000c101d06 */
[----:B------:R-:W-:Y:S02]  /*1d60*/  DADD R36, R32, R6 ;  /* 0x0000000020247229 */ /* 0x000fe40000000006 */
[----:B------:R-:W-:Y:S01]  /*1d70*/  DADD R38, R4, R34 ;  /* 0x0000000004267229 */ /* 0x000fe20000000022 */
[----:B------:R-:W-:Y:S01]  /*1d80*/  STG.E.128 desc[UR6][R2.64+0x400], R24 ;  /* 0x0004001802007986 */ /* 0x000fe2000c101d06 */
[----:B------:R-:W-:Y:S02]  /*1d90*/  DADD R32, R32, -R6 ;  /* 0x0000000020207229 */ /* 0x000fe40000000806 */
[----:B------:R-:W-:Y:S01]  /*1da0*/  DADD R34, R4, -R34 ;  /* 0x0000000004227229 */ /* 0x000fe20000000822 */
[----:B------:R-:W-:Y:S04]  /*1db0*/  STG.E.128 desc[UR6][R2.64+0x1400], R28 ;  /* 0x0014001c02007986 */ /* 0x000fe8000c101d06 */
[----:B------:R-:W-:Y:S04]  /*1dc0*/  STG.E.128 desc[UR6][R2.64+0xc00], R36 ;  /* 0x000c002402007986 */ /* 0x000fe8000c101d06 */
[----:B------:R-:W-:Y:S01]  /*1dd0*/  STG.E.128 desc[UR6][R2.64+0x1c00], R32 ;  /* 0x001c002002007986 */ /* 0x000fe2000c101d06 */
[----:B------:R-:W-:Y:S05]  /*1de0*/  EXIT ;  /* 0x000000000000794d */ /* 0x000fea0003800000 */
.L_x_1:
        /* <DEDUP_REMOVED lines=9> */
.L_x_3:


//--------------------- .nv.shared.IFFT512_device --------------------------
	.section	.nv.shared.IFFT512_device,"aw",@nobits
	.sectionflags	@""
	.align	8
.nv.shared.IFFT512_device:
	.zero		5632


//--------------------- .nv.shared.reserved.0     --------------------------
	.section	.nv.shared.reserved.0,"aw",@nobits
	.weak		__nv_reservedSMEM_offset_0_alias
	.size		__nv_reservedSMEM_offset_0_alias, 0, 64
	.other		__nv_reservedSMEM_offset_0_alias,@"STO_CUDA_RESERVED_SHARED STV_DEFAULT"
__nv_reservedSMEM_offset_0_alias:
	.zero		0
	.zero		64


//--------------------- .nv.shared.FFT512_device  --------------------------
	.section	.nv.shared.FFT512_device,"aw",@nobits
	.sectionflags	@""
	.align	8
.nv.shared.FFT512_device:
	.zero		5632


//--------------------- .nv.constant0.IFFT512_device --------------------------
	.section	.nv.constant0.IFFT512_device,"a",@progbits
	.sectionflags	@""
	.align	4
.nv.constant0.IFFT512_device:
	.zero		904


//--------------------- .nv.constant0.FFT512_device --------------------------
	.section	.nv.constant0.FFT512_device,"a",@progbits
	.sectionflags	@""
	.align	4
.nv.constant0.FFT512_device:
	.zero		904


//--------------------- SYMBOLS --------------------------

	.type		.nv.reservedSmem.offset0,@object
	.size		.nv.reservedSmem.offset0,0x4
	.type		.nv.reservedSmem.cap,@object
	.size		.nv.reservedSmem.cap,0x4
